	.target	sm_90a

	.elftype	@"ET_EXEC"


//--------------------- .note.nv.tkinfo           --------------------------
	.section	.note.nv.tkinfo,"",@"SHT_NOTE"
	.sectionflags	@"SHF_NOTE_NV_TKINFO"
	.tkinfo
        /*0018*/ 	.word	0x00000002
        /*0030*/ 	.string	""
        /*0030*/ 	.string	"ptxas"
        /*0030*/ 	.string	"Cuda compilation tools, release 13.0, V13.0.88"
        /*0030*/ 	.string	"Build cuda_13.0.r13.0/compiler.36424714_0"
        /*0030*/ 	.string	"-arch sm_90a -m 64 "



//--------------------- .note.nv.cuinfo           --------------------------
	.section	.note.nv.cuinfo,"",@"SHT_NOTE"
	.sectionflags	@"SHF_NOTE_NV_CUINFO"
        /*0018*/ 	.short	0x0002
        /*001a*/ 	.short	0x005a
        /*001c*/ 	.short	0x0082
	.zero		2


//--------------------- .nv.info                  --------------------------
	.section	.nv.info,"",@"SHT_CUDA_INFO"
	.align	4


	//----- nvinfo : EIATTR_REGCOUNT
	.align		4
        /*0000*/ 	.byte	0x04, 0x2f
        /*0002*/ 	.short	(.L_12 - .L_11)
	.align		4
.L_11:
        /*0004*/ 	.word	index@(_ZN7cutlass13device_kernelINS_4gemm6kernel13GemmUniversalIN4cute5tupleIJiiiiEEENS1_10collective13CollectiveMmaINS1_37MainloopSm90TmaGmmaWarpSpecializedFP8ILi3ENS5_IJNS4_1CILi2EEESB_NSA_ILi1EEEEEENS1_32KernelTmaWarpSpecializedPingpongEEENS5_IJNSA_ILi64EEESG_SG_EEENS_12float_e5m2_tENS5_IJlSC_lEEESI_SJ_NS4_8TiledMMAINS4_8MMA_AtomIJNS4_4SM904GMMA30MMA_64x64x32_F32E5M2E5M2_SS_TNILNSN_7ScaleInE1ELSP_1EEEEEENS4_6LayoutINS5_IJSC_SC_SC_EEENS5_IJNSA_ILi0EEESU_SU_EEEEENS5_IJNS4_10UnderscoreESX_SX_EEEEENS4_23SM90_TMA_LOAD_MULTICASTENS4_14ComposedLayoutINS4_7SwizzleILi2ELi4ELi3EEENS4_18smem_ptr_flag_bitsILi8EEENSS_INS5_IJNSA_ILi8EEESG_EEENS5_IJSG_SC_EEEEEEEvNS4_8identityES10_S1A_vS1B_EENS_8epilogue10collective6detail29Sm90TmaWarpSpecializedAdapterINS1E_15DefaultEpilogueISI_SJ_SJ_NS1D_6thread17LinearCombinationISI_Li1EffLNS1I_9ScaleType4KindE0ELNS_15FloatRoundStyleE2ESI_EENS1_15EpilogueDefaultEEEEEvvEEEEvNT_6ParamsE)
        /*0008*/ 	.word	0x000000a8


	//----- nvinfo : EIATTR_FRAME_SIZE
	.align		4
.L_12:
        /*000c*/ 	.byte	0x04, 0x11
        /*000e*/ 	.short	(.L_14 - .L_13)
	.align		4
.L_13:
        /*0010*/ 	.word	index@(_ZN7cutlass13device_kernelINS_4gemm6kernel13GemmUniversalIN4cute5tupleIJiiiiEEENS1_10collective13CollectiveMmaINS1_37MainloopSm90TmaGmmaWarpSpecializedFP8ILi3ENS5_IJNS4_1CILi2EEESB_NSA_ILi1EEEEEENS1_32KernelTmaWarpSpecializedPingpongEEENS5_IJNSA_ILi64EEESG_SG_EEENS_12float_e5m2_tENS5_IJlSC_lEEESI_SJ_NS4_8TiledMMAINS4_8MMA_AtomIJNS4_4SM904GMMA30MMA_64x64x32_F32E5M2E5M2_SS_TNILNSN_7ScaleInE1ELSP_1EEEEEENS4_6LayoutINS5_IJSC_SC_SC_EEENS5_IJNSA_ILi0EEESU_SU_EEEEENS5_IJNS4_10UnderscoreESX_SX_EEEEENS4_23SM90_TMA_LOAD_MULTICASTENS4_14ComposedLayoutINS4_7SwizzleILi2ELi4ELi3EEENS4_18smem_ptr_flag_bitsILi8EEENSS_INS5_IJNSA_ILi8EEESG_EEENS5_IJSG_SC_EEEEEEEvNS4_8identityES10_S1A_vS1B_EENS_8epilogue10collective6detail29Sm90TmaWarpSpecializedAdapterINS1E_15DefaultEpilogueISI_SJ_SJ_NS1D_6thread17LinearCombinationISI_Li1EffLNS1I_9ScaleType4KindE0ELNS_15FloatRoundStyleE2ESI_EENS1_15EpilogueDefaultEEEEEvvEEEEvNT_6ParamsE)
        /*0014*/ 	.word	0x00000000


	//----- nvinfo : EIATTR_MIN_STACK_SIZE
	.align		4
.L_14:
        /*0018*/ 	.byte	0x04, 0x12
        /*001a*/ 	.short	(.L_16 - .L_15)
	.align		4
.L_15:
        /*001c*/ 	.word	index@(_ZN7cutlass13device_kernelINS_4gemm6kernel13GemmUniversalIN4cute5tupleIJiiiiEEENS1_10collective13CollectiveMmaINS1_37MainloopSm90TmaGmmaWarpSpecializedFP8ILi3ENS5_IJNS4_1CILi2EEESB_NSA_ILi1EEEEEENS1_32KernelTmaWarpSpecializedPingpongEEENS5_IJNSA_ILi64EEESG_SG_EEENS_12float_e5m2_tENS5_IJlSC_lEEESI_SJ_NS4_8TiledMMAINS4_8MMA_AtomIJNS4_4SM904GMMA30MMA_64x64x32_F32E5M2E5M2_SS_TNILNSN_7ScaleInE1ELSP_1EEEEEENS4_6LayoutINS5_IJSC_SC_SC_EEENS5_IJNSA_ILi0EEESU_SU_EEEEENS5_IJNS4_10UnderscoreESX_SX_EEEEENS4_23SM90_TMA_LOAD_MULTICASTENS4_14ComposedLayoutINS4_7SwizzleILi2ELi4ELi3EEENS4_18smem_ptr_flag_bitsILi8EEENSS_INS5_IJNSA_ILi8EEESG_EEENS5_IJSG_SC_EEEEEEEvNS4_8identityES10_S1A_vS1B_EENS_8epilogue10collective6detail29Sm90TmaWarpSpecializedAdapterINS1E_15DefaultEpilogueISI_SJ_SJ_NS1D_6thread17LinearCombinationISI_Li1EffLNS1I_9ScaleType4KindE0ELNS_15FloatRoundStyleE2ESI_EENS1_15EpilogueDefaultEEEEEvvEEEEvNT_6ParamsE)
        /*0020*/ 	.word	0x00000000
.L_16:


//--------------------- .nv.compat                --------------------------
	.section	.nv.compat,"",@"SHT_CUDA_COMPAT_INFO"
	.align	4
        /*0000*/ 	.byte	0x02, 0x09, 0x01, 0x00, 0x02, 0x02, 0x04, 0x00, 0x02, 0x05, 0x05, 0x00, 0x03, 0x07, 0x01, 0x01
        /*0010*/ 	.byte	0x02, 0x03, 0x01, 0x00, 0x02, 0x06, 0x01, 0x00, 0x04, 0x0b, 0x08, 0x00, 0x00, 0x00, 0x00, 0x00
        /*0020*/ 	.byte	0x00, 0x00, 0x00, 0x00


//--------------------- .nv.info._ZN7cutlass13device_kernelINS_4gemm6kernel13GemmUniversalIN4cute5tupleIJiiiiEEENS1_10collective13CollectiveMmaINS1_37MainloopSm90TmaGmmaWarpSpecializedFP8ILi3ENS5_IJNS4_1CILi2EEESB_NSA_ILi1EEEEEENS1_32KernelTmaWarpSpecializedPingpongEEENS5_IJNSA_ILi64EEESG_SG_EEENS_12float_e5m2_tENS5_IJlSC_lEEESI_SJ_NS4_8TiledMMAINS4_8MMA_AtomIJNS4_4SM904GMMA30MMA_64x64x32_F32E5M2E5M2_SS_TNILNSN_7ScaleInE1ELSP_1EEEEEENS4_6LayoutINS5_IJSC_SC_SC_EEENS5_IJNSA_ILi0EEESU_SU_EEEEENS5_IJNS4_10UnderscoreESX_SX_EEEEENS4_23SM90_TMA_LOAD_MULTICASTENS4_14ComposedLayoutINS4_7SwizzleILi2ELi4ELi3EEENS4_18smem_ptr_flag_bitsILi8EEENSS_INS5_IJNSA_ILi8EEESG_EEENS5_IJSG_SC_EEEEEEEvNS4_8identityES10_S1A_vS1B_EENS_8epilogue10collective6detail29Sm90TmaWarpSpecializedAdapterINS1E_15DefaultEpilogueISI_SJ_SJ_NS1D_6thread17LinearCombinationISI_Li1EffLNS1I_9ScaleType4KindE0ELNS_15FloatRoundStyleE2ESI_EENS1_15EpilogueDefaultEEEEEvvEEEEvNT_6ParamsE --------------------------
	.section	.nv.info._ZN7cutlass13device_kernelINS_4gemm6kernel13GemmUniversalIN4cute5tupleIJiiiiEEENS1_10collective13CollectiveMmaINS1_37MainloopSm90TmaGmmaWarpSpecializedFP8ILi3ENS5_IJNS4_1CILi2EEESB_NSA_ILi1EEEEEENS1_32KernelTmaWarpSpecializedPingpongEEENS5_IJNSA_ILi64EEESG_SG_EEENS_12float_e5m2_tENS5_IJlSC_lEEESI_SJ_NS4_8TiledMMAINS4_8MMA_AtomIJNS4_4SM904GMMA30MMA_64x64x32_F32E5M2E5M2_SS_TNILNSN_7ScaleInE1ELSP_1EEEEEENS4_6LayoutINS5_IJSC_SC_SC_EEENS5_IJNSA_ILi0EEESU_SU_EEEEENS5_IJNS4_10UnderscoreESX_SX_EEEEENS4_23SM90_TMA_LOAD_MULTICASTENS4_14ComposedLayoutINS4_7SwizzleILi2ELi4ELi3EEENS4_18smem_ptr_flag_bitsILi8EEENSS_INS5_IJNSA_ILi8EEESG_EEENS5_IJSG_SC_EEEEEEEvNS4_8identityES10_S1A_vS1B_EENS_8epilogue10collective6detail29Sm90TmaWarpSpecializedAdapterINS1E_15DefaultEpilogueISI_SJ_SJ_NS1D_6thread17LinearCombinationISI_Li1EffLNS1I_9ScaleType4KindE0ELNS_15FloatRoundStyleE2ESI_EENS1_15EpilogueDefaultEEEEEvvEEEEvNT_6ParamsE,"",@"SHT_CUDA_INFO"
	.sectionflags	@""
	.align	4


	//----- nvinfo : EIATTR_CUDA_API_VERSION
	.align		4
        /*0000*/ 	.byte	0x04, 0x37
        /*0002*/ 	.short	(.L_18 - .L_17)
.L_17:
        /*0004*/ 	.word	0x00000082


	//----- nvinfo : EIATTR_KPARAM_INFO
	.align		4
.L_18:
        /*0008*/ 	.byte	0x04, 0x17
        /*000a*/ 	.short	(.L_20 - .L_19)
.L_19:
        /*000c*/ 	.word	0x00000000
        /*0010*/ 	.short	0x0000
        /*0012*/ 	.short	0x0070
        /*0014*/ 	.byte	0x00, 0xf0, 0x01, 0x10


	//----- nvinfo : EIATTR_SPARSE_MMA_MASK
	.align		4
.L_20:
        /*0018*/ 	.byte	0x03, 0x50
        /*001a*/ 	.short	0x0000


	//----- nvinfo : EIATTR_MAXREG_COUNT
	.align		4
        /*001c*/ 	.byte	0x03, 0x1b
        /*001e*/ 	.short	0x00a8


	//----- nvinfo : EIATTR_NUM_BARRIERS
	.align		4
        /*0020*/ 	.byte	0x02, 0x4c
        /*0022*/ 	.byte	0x01
	.zero		1


	//----- nvinfo : EIATTR_MERCURY_ISA_VERSION
	.align		4
        /*0024*/ 	.byte	0x03, 0x5f
        /*0026*/ 	.short	0x0101


	//----- nvinfo : EIATTR_INT_WARP_WIDE_INSTR_OFFSETS
	.align		4
        /*0028*/ 	.byte	0x04, 0x31
        /*002a*/ 	.short	(.L_22 - .L_21)


	//   ....[0]....
.L_21:
        /*002c*/ 	.word	0x00000490


	//   ....[1]....
        /*0030*/ 	.word	0x000004d0


	//   ....[2]....
        /*0034*/ 	.word	0x00000510


	//   ....[3]....
        /*0038*/ 	.word	0x000005b0


	//   ....[4]....
        /*003c*/ 	.word	0x000005d0


	//   ....[5]....
        /*0040*/ 	.word	0x00000630


	//   ....[6]....
        /*0044*/ 	.word	0x00000720


	//   ....[7]....
        /*0048*/ 	.word	0x00000770


	//   ....[8]....
        /*004c*/ 	.word	0x00002750


	//----- nvinfo : EIATTR_COOP_GROUP_MASK_REGIDS
	.align		4
.L_22:
        /*0050*/ 	.byte	0x04, 0x29
        /*0052*/ 	.short	(.L_24 - .L_23)


	//   ....[0]....
.L_23:
        /*0054*/ 	.word	0xffffffff


	//   ....[1]....
        /*0058*/ 	.word	0xffffffff


	//   ....[2]....
        /*005c*/ 	.word	0xffffffff


	//   ....[3]....
        /*0060*/ 	.word	0xffffffff


	//   ....[4]....
        /*0064*/ 	.word	0xffffffff


	//   ....[5]....
        /*0068*/ 	.word	0xffffffff


	//   ....[6]....
        /*006c*/ 	.word	0xffffffff


	//----- nvinfo : EIATTR_COOP_GROUP_INSTR_OFFSETS
	.align		4
.L_24:
        /*0070*/ 	.byte	0x04, 0x28
        /*0072*/ 	.short	(.L_26 - .L_25)


	//   ....[0]....
.L_25:
        /*0074*/ 	.word	0x00000060


	//   ....[1]....
        /*0078*/ 	.word	0x00000070


	//   ....[2]....
        /*007c*/ 	.word	0x00000130


	//   ....[3]....
        /*0080*/ 	.word	0x000002a0


	//   ....[4]....
        /*0084*/ 	.word	0x000002e0


	//   ....[5]....
        /*0088*/ 	.word	0x00000360


	//   ....[6]....
        /*008c*/ 	.word	0x00000930


	//----- nvinfo : EIATTR_REG_RECONFIG
	.align		4
.L_26:
        /*0090*/ 	.byte	0x01, 0x54
	.zero		2


	//----- nvinfo : EIATTR_MBARRIER_INSTR_OFFSETS
	.align		4
        /*0094*/ 	.byte	0x04, 0x39
        /*0096*/ 	.short	(.L_28 - .L_27)


	//   ....[0]....
.L_27:
        /*0098*/ 	.word	0x00000230
        /*009c*/ 	.word	0x000000ff
        /*00a0*/ 	.word	0x00000000
        /*00a4*/ 	.short	0x0100
        /*00a6*/ 	.byte	0x08
	.zero		1


	//   ....[1]....
        /*00a8*/ 	.word	0x00000240
        /*00ac*/ 	.word	0x000000ff
        /*00b0*/ 	.word	0x00000018
        /*00b4*/ 	.short	0x0100
        /*00b6*/ 	.byte	0x08
	.zero		1


	//   ....[2]....
        /*00b8*/ 	.word	0x00000250
        /*00bc*/ 	.word	0x000000ff
        /*00c0*/ 	.word	0x00000008
        /*00c4*/ 	.short	0x0100
        /*00c6*/ 	.byte	0x08
	.zero		1


	//   ....[3]....
        /*00c8*/ 	.word	0x00000260
        /*00cc*/ 	.word	0x000000ff
        /*00d0*/ 	.word	0x00000020
        /*00d4*/ 	.short	0x0100
        /*00d6*/ 	.byte	0x08
	.zero		1


	//   ....[4]....
        /*00d8*/ 	.word	0x00000270
        /*00dc*/ 	.word	0x000000ff
        /*00e0*/ 	.word	0x00000010
        /*00e4*/ 	.short	0x0100
        /*00e6*/ 	.byte	0x08
	.zero		1


	//   ....[5]....
        /*00e8*/ 	.word	0x00000280
        /*00ec*/ 	.word	0x000000ff
        /*00f0*/ 	.word	0x00000028
        /*00f4*/ 	.short	0x0100
        /*00f6*/ 	.byte	0x08
	.zero		1


	//   ....[6]....
        /*00f8*/ 	.word	0x000007a0
        /*00fc*/ 	.word	0x000000ff
        /*0100*/ 	.word	0x00000060
        /*0104*/ 	.short	0x0100
        /*0106*/ 	.byte	0x08
	.zero		1


	//   ....[7]....
        /*0108*/ 	.word	0x00000840
        /*010c*/ 	.word	0x000000ff
        /*0110*/ 	.word	0x00000068
        /*0114*/ 	.short	0x0100
        /*0116*/ 	.byte	0x08
	.zero		1


	//   ....[8]....
        /*0118*/ 	.word	0x000008b0
        /*011c*/ 	.word	0x000000ff
        /*0120*/ 	.word	0x00000040
        /*0124*/ 	.short	0x0100
        /*0126*/ 	.byte	0x09
	.zero		1


	//   ....[9]....
        /*0128*/ 	.word	0x000008c0
        /*012c*/ 	.word	0x000000ff
        /*0130*/ 	.word	0x00000048
        /*0134*/ 	.short	0x0100
        /*0136*/ 	.byte	0x09
	.zero		1


	//   ....[10]....
        /*0138*/ 	.word	0x000008d0
        /*013c*/ 	.word	0x000000ff
        /*0140*/ 	.word	0x00000050
        /*0144*/ 	.short	0x0100
        /*0146*/ 	.byte	0x09
	.zero		1


	//   ....[11]....
        /*0148*/ 	.word	0x000008e0
        /*014c*/ 	.word	0x000000ff
        /*0150*/ 	.word	0x00000058
        /*0154*/ 	.short	0x0100
        /*0156*/ 	.byte	0x09
	.zero		1


	//   ....[12]....
        /*0158*/ 	.word	0x000016c0
        /*015c*/ 	.word	0x000000ff
        /*0160*/ 	.word	0xfffffff8
        /*0164*/ 	.short	0x010a
        /*0166*/ 	.byte	0x0f
	.zero		1


	//   ....[13]....
        /*0168*/ 	.word	0x00001990
        /*016c*/ 	.word	0x000000ff
        /*0170*/ 	.word	0x00000000
        /*0174*/ 	.short	0x010a
        /*0176*/ 	.byte	0x06
	.zero		1


	//   ....[14]....
        /*0178*/ 	.word	0x000019d0
        /*017c*/ 	.word	0x000000ff
        /*0180*/ 	.word	0x00000000
        /*0184*/ 	.short	0x010a
        /*0186*/ 	.byte	0x06
	.zero		1


	//   ....[15]....
        /*0188*/ 	.word	0x00001f40
        /*018c*/ 	.word	0x000000ff
        /*0190*/ 	.word	0x00000000
        /*0194*/ 	.short	0x010a
        /*0196*/ 	.byte	0x09
	.zero		1


	//   ....[16]....
        /*0198*/ 	.word	0x00001f80
        /*019c*/ 	.word	0x000000ff
        /*01a0*/ 	.word	0x00000000
        /*01a4*/ 	.short	0x010a
        /*01a6*/ 	.byte	0x09
	.zero		1


	//   ....[17]....
        /*01a8*/ 	.word	0x00002360
        /*01ac*/ 	.word	0x00000013
        /*01b0*/ 	.word	0x00000000
        /*01b4*/ 	.short	0x0101
        /*01b6*/ 	.byte	0x3f
	.zero		1


	//   ....[18]....
        /*01b8*/ 	.word	0x000026e0
        /*01bc*/ 	.word	0x00000011
        /*01c0*/ 	.word	0x00000000
        /*01c4*/ 	.short	0x0101
        /*01c6*/ 	.byte	0x17
	.zero		1


	//   ....[19]....
        /*01c8*/ 	.word	0x000027f0
        /*01cc*/ 	.word	0x00000011
        /*01d0*/ 	.word	0x00000000
        /*01d4*/ 	.short	0x0101
        /*01d6*/ 	.byte	0x3f
	.zero		1


	//   ....[20]....
        /*01d8*/ 	.word	0x000028b0
        /*01dc*/ 	.word	0x000000ff
        /*01e0*/ 	.word	0x00000008
        /*01e4*/ 	.short	0x010a
        /*01e6*/ 	.byte	0x0f
	.zero		1


	//   ....[21]....
        /*01e8*/ 	.word	0x00005110
        /*01ec*/ 	.word	0x00000004
        /*01f0*/ 	.word	0x00000000
        /*01f4*/ 	.short	0x0101
        /*01f6*/ 	.byte	0x17
	.zero		1


	//   ....[22]....
        /*01f8*/ 	.word	0x00005b00
        /*01fc*/ 	.word	0x00000013
        /*0200*/ 	.word	0x00000018
        /*0204*/ 	.short	0x010a
        /*0206*/ 	.byte	0x3f
	.zero		1


	//   ....[23]....
        /*0208*/ 	.word	0x00005eb0
        /*020c*/ 	.word	0x0000000a
        /*0210*/ 	.word	0x00000068
        /*0214*/ 	.short	0x0101
        /*0216*/ 	.byte	0x3f
	.zero		1


	//   ....[24]....
        /*0218*/ 	.word	0x00006610
        /*021c*/ 	.word	0x00000007
        /*0220*/ 	.word	0x00000000
        /*0224*/ 	.short	0x010a
        /*0226*/ 	.byte	0x3f
	.zero		1


	//   ....[25]....
        /*0228*/ 	.word	0x00006690
        /*022c*/ 	.word	0x00000006
        /*0230*/ 	.word	0x00000000
        /*0234*/ 	.short	0x010a
        /*0236*/ 	.byte	0x3f
	.zero		1


	//   ....[26]....
        /*0238*/ 	.word	0x00006720
        /*023c*/ 	.word	0x00000003
        /*0240*/ 	.word	0x00000000
        /*0244*/ 	.short	0x010a
        /*0246*/ 	.byte	0x3f
	.zero		1


	//   ....[27]....
        /*0248*/ 	.word	0x00006790
        /*024c*/ 	.word	0x00000011
        /*0250*/ 	.word	0xfffffff8
        /*0254*/ 	.short	0x010a
        /*0256*/ 	.byte	0x3f
	.zero		1


	//   ....[28]....
        /*0258*/ 	.word	0x000067f0
        /*025c*/ 	.word	0x00000011
        /*0260*/ 	.word	0x00000000
        /*0264*/ 	.short	0x010a
        /*0266*/ 	.byte	0x3f
	.zero		1


	//   ....[29]....
        /*0268*/ 	.word	0x00006850
        /*026c*/ 	.word	0x00000013
        /*0270*/ 	.word	0x00000000
        /*0274*/ 	.short	0x010a
        /*0276*/ 	.byte	0x3f
	.zero		1


	//   ....[30]....
        /*0278*/ 	.word	0x000068b0
        /*027c*/ 	.word	0x00000011
        /*0280*/ 	.word	0x00000008
        /*0284*/ 	.short	0x010a
        /*0286*/ 	.byte	0x3f
	.zero		1


	//   ....[31]....
        /*0288*/ 	.word	0x00006980
        /*028c*/ 	.word	0x00000013
        /*0290*/ 	.word	0x00000018
        /*0294*/ 	.short	0x010a
        /*0296*/ 	.byte	0x3f
	.zero		1


	//   ....[32]....
        /*0298*/ 	.word	0x00006a60
        /*029c*/ 	.word	0x00000007
        /*02a0*/ 	.word	0x00000000
        /*02a4*/ 	.short	0x010a
        /*02a6*/ 	.byte	0x3f
	.zero		1


	//   ....[33]....
        /*02a8*/ 	.word	0x00006ab0
        /*02ac*/ 	.word	0x00000006
        /*02b0*/ 	.word	0x00000000
        /*02b4*/ 	.short	0x010a
        /*02b6*/ 	.byte	0x3f
	.zero		1


	//----- nvinfo : EIATTR_NUM_MBARRIERS
	.align		4
.L_28:
        /*02b8*/ 	.byte	0x03, 0x38
        /*02ba*/ 	.short	0x000c


	//----- nvinfo : EIATTR_EXIT_INSTR_OFFSETS
	.align		4
        /*02bc*/ 	.byte	0x04, 0x1c
        /*02be*/ 	.short	(.L_30 - .L_29)


	//   ....[0]....
.L_29:
        /*02c0*/ 	.word	0x00001380


	//   ....[1]....
        /*02c4*/ 	.word	0x000013e0


	//   ....[2]....
        /*02c8*/ 	.word	0x00005720


	//   ....[3]....
        /*02cc*/ 	.word	0x00005750


	//   ....[4]....
        /*02d0*/ 	.word	0x00006770


	//----- nvinfo : EIATTR_MAX_THREADS
	.align		4
.L_30:
        /*02d4*/ 	.byte	0x04, 0x05
        /*02d6*/ 	.short	(.L_32 - .L_31)
.L_31:
        /*02d8*/ 	.word	0x00000180
        /*02dc*/ 	.word	0x00000001
        /*02e0*/ 	.word	0x00000001


	//----- nvinfo : EIATTR_CRS_STACK_SIZE
	.align		4
.L_32:
        /*02e4*/ 	.byte	0x04, 0x1e
        /*02e6*/ 	.short	(.L_34 - .L_33)
.L_33:
        /*02e8*/ 	.word	0x00000000


	//----- nvinfo : EIATTR_CBANK_PARAM_SIZE
	.align		4
.L_34:
        /*02ec*/ 	.byte	0x03, 0x19
        /*02ee*/ 	.short	0x0470


	//----- nvinfo : EIATTR_PARAM_CBANK
	.align		4
        /*02f0*/ 	.byte	0x04, 0x0a
        /*02f2*/ 	.short	(.L_36 - .L_35)
	.align		4
.L_35:
        /*02f4*/ 	.word	index@(.nv.constant0._ZN7cutlass13device_kernelINS_4gemm6kernel13GemmUniversalIN4cute5tupleIJiiiiEEENS1_10collective13CollectiveMmaINS1_37MainloopSm90TmaGmmaWarpSpecializedFP8ILi3ENS5_IJNS4_1CILi2EEESB_NSA_ILi1EEEEEENS1_32KernelTmaWarpSpecializedPingpongEEENS5_IJNSA_ILi64EEESG_SG_EEENS_12float_e5m2_tENS5_IJlSC_lEEESI_SJ_NS4_8TiledMMAINS4_8MMA_AtomIJNS4_4SM904GMMA30MMA_64x64x32_F32E5M2E5M2_SS_TNILNSN_7ScaleInE1ELSP_1EEEEEENS4_6LayoutINS5_IJSC_SC_SC_EEENS5_IJNSA_ILi0EEESU_SU_EEEEENS5_IJNS4_10UnderscoreESX_SX_EEEEENS4_23SM90_TMA_LOAD_MULTICASTENS4_14ComposedLayoutINS4_7SwizzleILi2ELi4ELi3EEENS4_18smem_ptr_flag_bitsILi8EEENSS_INS5_IJNSA_ILi8EEESG_EEENS5_IJSG_SC_EEEEEEEvNS4_8identityES10_S1A_vS1B_EENS_8epilogue10collective6detail29Sm90TmaWarpSpecializedAdapterINS1E_15DefaultEpilogueISI_SJ_SJ_NS1D_6thread17LinearCombinationISI_Li1EffLNS1I_9ScaleType4KindE0ELNS_15FloatRoundStyleE2ESI_EENS1_15EpilogueDefaultEEEEEvvEEEEvNT_6ParamsE)
        /*02f8*/ 	.short	0x0210
        /*02fa*/ 	.short	0x0470


	//----- nvinfo : EIATTR_SW_WAR
	.align		4
.L_36:
        /*02fc*/ 	.byte	0x04, 0x36
        /*02fe*/ 	.short	(.L_38 - .L_37)
.L_37:
        /*0300*/ 	.word	0x00000008
.L_38:


//--------------------- .nv.callgraph             --------------------------
	.section	.nv.callgraph,"",@"SHT_CUDA_CALLGRAPH"
	.align	4
	.sectionentsize	8
	.align		4
        /*0000*/ 	.word	0x00000000
	.align		4
        /*0004*/ 	.word	0xffffffff
	.align		4
        /*0008*/ 	.word	0x00000000
	.align		4
        /*000c*/ 	.word	0xfffffffe
	.align		4
        /*0010*/ 	.word	0x00000000
	.align		4
        /*0014*/ 	.word	0xfffffffd
	.align		4
        /*0018*/ 	.word	0x00000000
	.align		4
        /*001c*/ 	.word	0xfffffffc


//--------------------- .nv.constant4             --------------------------
	.section	.nv.constant4,"a",@progbits
	.align	8
	.align		8
.nv.constant4:
        /*0000*/ 	.dword	_ZN39_INTERNAL_10580cdf_4_k_cu_94a13a24_50374cuda3std3__45__cpo5beginE
	.align		8
        /*0008*/ 	.dword	_ZN39_INTERNAL_10580cdf_4_k_cu_94a13a24_50374cuda3std3__45__cpo3endE
	.align		8
        /*0010*/ 	.dword	_ZN39_INTERNAL_10580cdf_4_k_cu_94a13a24_50374cuda3std3__45__cpo6cbeginE
	.align		8
        /*0018*/ 	.dword	_ZN39_INTERNAL_10580cdf_4_k_cu_94a13a24_50374cuda3std3__45__cpo4cendE
	.align		8
        /*0020*/ 	.dword	_ZN39_INTERNAL_10580cdf_4_k_cu_94a13a24_50374cuda3std3__441_GLOBAL__N__10580cdf_4_k_cu_94a13a24_50376ignoreE
	.align		8
        /*0028*/ 	.dword	_ZN39_INTERNAL_10580cdf_4_k_cu_94a13a24_50374cuda3std3__419piecewise_constructE
	.align		8
        /*0030*/ 	.dword	_ZN39_INTERNAL_10580cdf_4_k_cu_94a13a24_50374cuda3std3__48in_placeE
	.align		8
        /*0038*/ 	.dword	_ZN39_INTERNAL_10580cdf_4_k_cu_94a13a24_50374cuda3std6ranges3__45__cpo4swapE
	.align		8
        /*0040*/ 	.dword	_ZN39_INTERNAL_10580cdf_4_k_cu_94a13a24_50374cuda3std6ranges3__45__cpo9iter_moveE
	.align		8
        /*0048*/ 	.dword	_ZN39_INTERNAL_10580cdf_4_k_cu_94a13a24_50374cute7productE
	.align		8
        /*0050*/ 	.dword	_ZN39_INTERNAL_10580cdf_4_k_cu_94a13a24_50374cute1_E


//--------------------- .text._ZN7cutlass13device_kernelINS_4gemm6kernel13GemmUniversalIN4cute5tupleIJiiiiEEENS1_10collective13CollectiveMmaINS1_37MainloopSm90TmaGmmaWarpSpecializedFP8ILi3ENS5_IJNS4_1CILi2EEESB_NSA_ILi1EEEEEENS1_32KernelTmaWarpSpecializedPingpongEEENS5_IJNSA_ILi64EEESG_SG_EEENS_12float_e5m2_tENS5_IJlSC_lEEESI_SJ_NS4_8TiledMMAINS4_8MMA_AtomIJNS4_4SM904GMMA30MMA_64x64x32_F32E5M2E5M2_SS_TNILNSN_7ScaleInE1ELSP_1EEEEEENS4_6LayoutINS5_IJSC_SC_SC_EEENS5_IJNSA_ILi0EEESU_SU_EEEEENS5_IJNS4_10UnderscoreESX_SX_EEEEENS4_23SM90_TMA_LOAD_MULTICASTENS4_14ComposedLayoutINS4_7SwizzleILi2ELi4ELi3EEENS4_18smem_ptr_flag_bitsILi8EEENSS_INS5_IJNSA_ILi8EEESG_EEENS5_IJSG_SC_EEEEEEEvNS4_8identityES10_S1A_vS1B_EENS_8epilogue10collective6detail29Sm90TmaWarpSpecializedAdapterINS1E_15DefaultEpilogueISI_SJ_SJ_NS1D_6thread17LinearCombinationISI_Li1EffLNS1I_9ScaleType4KindE0ELNS_15FloatRoundStyleE2ESI_EENS1_15EpilogueDefaultEEEEEvvEEEEvNT_6ParamsE --------------------------
	.section	.text._ZN7cutlass13device_kernelINS_4gemm6kernel13GemmUniversalIN4cute5tupleIJiiiiEEENS1_10collective13CollectiveMmaINS1_37MainloopSm90TmaGmmaWarpSpecializedFP8ILi3ENS5_IJNS4_1CILi2EEESB_NSA_ILi1EEEEEENS1_32KernelTmaWarpSpecializedPingpongEEENS5_IJNSA_ILi64EEESG_SG_EEENS_12float_e5m2_tENS5_IJlSC_lEEESI_SJ_NS4_8TiledMMAINS4_8MMA_AtomIJNS4_4SM904GMMA30MMA_64x64x32_F32E5M2E5M2_SS_TNILNSN_7ScaleInE1ELSP_1EEEEEENS4_6LayoutINS5_IJSC_SC_SC_EEENS5_IJNSA_ILi0EEESU_SU_EEEEENS5_IJNS4_10UnderscoreESX_SX_EEEEENS4_23SM90_TMA_LOAD_MULTICASTENS4_14ComposedLayoutINS4_7SwizzleILi2ELi4ELi3EEENS4_18smem_ptr_flag_bitsILi8EEENSS_INS5_IJNSA_ILi8EEESG_EEENS5_IJSG_SC_EEEEEEEvNS4_8identityES10_S1A_vS1B_EENS_8epilogue10collective6detail29Sm90TmaWarpSpecializedAdapterINS1E_15DefaultEpilogueISI_SJ_SJ_NS1D_6thread17LinearCombinationISI_Li1EffLNS1I_9ScaleType4KindE0ELNS_15FloatRoundStyleE2ESI_EENS1_15EpilogueDefaultEEEEEvvEEEEvNT_6ParamsE,"ax",@progbits
	.align	128
.text._ZN7cutlass13device_kernelINS_4gemm6kernel13GemmUniversalIN4cute5tupleIJiiiiEEENS1_10collective13CollectiveMmaINS1_37MainloopSm90TmaGmmaWarpSpecializedFP8ILi3ENS5_IJNS4_1CILi2EEESB_NSA_ILi1EEEEEENS1_32KernelTmaWarpSpecializedPingpongEEENS5_IJNSA_ILi64EEESG_SG_EEENS_12float_e5m2_tENS5_IJlSC_lEEESI_SJ_NS4_8TiledMMAINS4_8MMA_AtomIJNS4_4SM904GMMA30MMA_64x64x32_F32E5M2E5M2_SS_TNILNSN_7ScaleInE1ELSP_1EEEEEENS4_6LayoutINS5_IJSC_SC_SC_EEENS5_IJNSA_ILi0EEESU_SU_EEEEENS5_IJNS4_10UnderscoreESX_SX_EEEEENS4_23SM90_TMA_LOAD_MULTICASTENS4_14ComposedLayoutINS4_7SwizzleILi2ELi4ELi3EEENS4_18smem_ptr_flag_bitsILi8EEENSS_INS5_IJNSA_ILi8EEESG_EEENS5_IJSG_SC_EEEEEEEvNS4_8identityES10_S1A_vS1B_EENS_8epilogue10collective6detail29Sm90TmaWarpSpecializedAdapterINS1E_15DefaultEpilogueISI_SJ_SJ_NS1D_6thread17LinearCombinationISI_Li1EffLNS1I_9ScaleType4KindE0ELNS_15FloatRoundStyleE2ESI_EENS1_15EpilogueDefaultEEEEEvvEEEEvNT_6ParamsE:
        .type           _ZN7cutlass13device_kernelINS_4gemm6kernel13GemmUniversalIN4cute5tupleIJiiiiEEENS1_10collective13CollectiveMmaINS1_37MainloopSm90TmaGmmaWarpSpecializedFP8ILi3ENS5_IJNS4_1CILi2EEESB_NSA_ILi1EEEEEENS1_32KernelTmaWarpSpecializedPingpongEEENS5_IJNSA_ILi64EEESG_SG_EEENS_12float_e5m2_tENS5_IJlSC_lEEESI_SJ_NS4_8TiledMMAINS4_8MMA_AtomIJNS4_4SM904GMMA30MMA_64x64x32_F32E5M2E5M2_SS_TNILNSN_7ScaleInE1ELSP_1EEEEEENS4_6LayoutINS5_IJSC_SC_SC_EEENS5_IJNSA_ILi0EEESU_SU_EEEEENS5_IJNS4_10UnderscoreESX_SX_EEEEENS4_23SM90_TMA_LOAD_MULTICASTENS4_14ComposedLayoutINS4_7SwizzleILi2ELi4ELi3EEENS4_18smem_ptr_flag_bitsILi8EEENSS_INS5_IJNSA_ILi8EEESG_EEENS5_IJSG_SC_EEEEEEEvNS4_8identityES10_S1A_vS1B_EENS_8epilogue10collective6detail29Sm90TmaWarpSpecializedAdapterINS1E_15DefaultEpilogueISI_SJ_SJ_NS1D_6thread17LinearCombinationISI_Li1EffLNS1I_9ScaleType4KindE0ELNS_15FloatRoundStyleE2ESI_EENS1_15EpilogueDefaultEEEEEvvEEEEvNT_6ParamsE,@function
        .size           _ZN7cutlass13device_kernelINS_4gemm6kernel13GemmUniversalIN4cute5tupleIJiiiiEEENS1_10collective13CollectiveMmaINS1_37MainloopSm90TmaGmmaWarpSpecializedFP8ILi3ENS5_IJNS4_1CILi2EEESB_NSA_ILi1EEEEEENS1_32KernelTmaWarpSpecializedPingpongEEENS5_IJNSA_ILi64EEESG_SG_EEENS_12float_e5m2_tENS5_IJlSC_lEEESI_SJ_NS4_8TiledMMAINS4_8MMA_AtomIJNS4_4SM904GMMA30MMA_64x64x32_F32E5M2E5M2_SS_TNILNSN_7ScaleInE1ELSP_1EEEEEENS4_6LayoutINS5_IJSC_SC_SC_EEENS5_IJNSA_ILi0EEESU_SU_EEEEENS5_IJNS4_10UnderscoreESX_SX_EEEEENS4_23SM90_TMA_LOAD_MULTICASTENS4_14ComposedLayoutINS4_7SwizzleILi2ELi4ELi3EEENS4_18smem_ptr_flag_bitsILi8EEENSS_INS5_IJNSA_ILi8EEESG_EEENS5_IJSG_SC_EEEEEEEvNS4_8identityES10_S1A_vS1B_EENS_8epilogue10collective6detail29Sm90TmaWarpSpecializedAdapterINS1E_15DefaultEpilogueISI_SJ_SJ_NS1D_6thread17LinearCombinationISI_Li1EffLNS1I_9ScaleType4KindE0ELNS_15FloatRoundStyleE2ESI_EENS1_15EpilogueDefaultEEEEEvvEEEEvNT_6ParamsE,(.L_x_142 - _ZN7cutlass13device_kernelINS_4gemm6kernel13GemmUniversalIN4cute5tupleIJiiiiEEENS1_10collective13CollectiveMmaINS1_37MainloopSm90TmaGmmaWarpSpecializedFP8ILi3ENS5_IJNS4_1CILi2EEESB_NSA_ILi1EEEEEENS1_32KernelTmaWarpSpecializedPingpongEEENS5_IJNSA_ILi64EEESG_SG_EEENS_12float_e5m2_tENS5_IJlSC_lEEESI_SJ_NS4_8TiledMMAINS4_8MMA_AtomIJNS4_4SM904GMMA30MMA_64x64x32_F32E5M2E5M2_SS_TNILNSN_7ScaleInE1ELSP_1EEEEEENS4_6LayoutINS5_IJSC_SC_SC_EEENS5_IJNSA_ILi0EEESU_SU_EEEEENS5_IJNS4_10UnderscoreESX_SX_EEEEENS4_23SM90_TMA_LOAD_MULTICASTENS4_14ComposedLayoutINS4_7SwizzleILi2ELi4ELi3EEENS4_18smem_ptr_flag_bitsILi8EEENSS_INS5_IJNSA_ILi8EEESG_EEENS5_IJSG_SC_EEEEEEEvNS4_8identityES10_S1A_vS1B_EENS_8epilogue10collective6detail29Sm90TmaWarpSpecializedAdapterINS1E_15DefaultEpilogueISI_SJ_SJ_NS1D_6thread17LinearCombinationISI_Li1EffLNS1I_9ScaleType4KindE0ELNS_15FloatRoundStyleE2ESI_EENS1_15EpilogueDefaultEEEEEvvEEEEvNT_6ParamsE)
        .other          _ZN7cutlass13device_kernelINS_4gemm6kernel13GemmUniversalIN4cute5tupleIJiiiiEEENS1_10collective13CollectiveMmaINS1_37MainloopSm90TmaGmmaWarpSpecializedFP8ILi3ENS5_IJNS4_1CILi2EEESB_NSA_ILi1EEEEEENS1_32KernelTmaWarpSpecializedPingpongEEENS5_IJNSA_ILi64EEESG_SG_EEENS_12float_e5m2_tENS5_IJlSC_lEEESI_SJ_NS4_8TiledMMAINS4_8MMA_AtomIJNS4_4SM904GMMA30MMA_64x64x32_F32E5M2E5M2_SS_TNILNSN_7ScaleInE1ELSP_1EEEEEENS4_6LayoutINS5_IJSC_SC_SC_EEENS5_IJNSA_ILi0EEESU_SU_EEEEENS5_IJNS4_10UnderscoreESX_SX_EEEEENS4_23SM90_TMA_LOAD_MULTICASTENS4_14ComposedLayoutINS4_7SwizzleILi2ELi4ELi3EEENS4_18smem_ptr_flag_bitsILi8EEENSS_INS5_IJNSA_ILi8EEESG_EEENS5_IJSG_SC_EEEEEEEvNS4_8identityES10_S1A_vS1B_EENS_8epilogue10collective6detail29Sm90TmaWarpSpecializedAdapterINS1E_15DefaultEpilogueISI_SJ_SJ_NS1D_6thread17LinearCombinationISI_Li1EffLNS1I_9ScaleType4KindE0ELNS_15FloatRoundStyleE2ESI_EENS1_15EpilogueDefaultEEEEEvvEEEEvNT_6ParamsE,@"STO_CUDA_ENTRY STV_DEFAULT"
_ZN7cutlass13device_kernelINS_4gemm6kernel13GemmUniversalIN4cute5tupleIJiiiiEEENS1_10collective13CollectiveMmaINS1_37MainloopSm90TmaGmmaWarpSpecializedFP8ILi3ENS5_IJNS4_1CILi2EEESB_NSA_ILi1EEEEEENS1_32KernelTmaWarpSpecializedPingpongEEENS5_IJNSA_ILi64EEESG_SG_EEENS_12float_e5m2_tENS5_IJlSC_lEEESI_SJ_NS4_8TiledMMAINS4_8MMA_AtomIJNS4_4SM904GMMA30MMA_64x64x32_F32E5M2E5M2_SS_TNILNSN_7ScaleInE1ELSP_1EEEEEENS4_6LayoutINS5_IJSC_SC_SC_EEENS5_IJNSA_ILi0EEESU_SU_EEEEENS5_IJNS4_10UnderscoreESX_SX_EEEEENS4_23SM90_TMA_LOAD_MULTICASTENS4_14ComposedLayoutINS4_7SwizzleILi2ELi4ELi3EEENS4_18smem_ptr_flag_bitsILi8EEENSS_INS5_IJNSA_ILi8EEESG_EEENS5_IJSG_SC_EEEEEEEvNS4_8identityES10_S1A_vS1B_EENS_8epilogue10collective6detail29Sm90TmaWarpSpecializedAdapterINS1E_15DefaultEpilogueISI_SJ_SJ_NS1D_6thread17LinearCombinationISI_Li1EffLNS1I_9ScaleType4KindE0ELNS_15FloatRoundStyleE2ESI_EENS1_15EpilogueDefaultEEEEEvvEEEEvNT_6ParamsE:
[----:B------:R-:W-:Y:S01]  /*0000*/  LDC R1, c[0x0][0x28] ;  /* 0x00000a00ff017b82 */ /* 0x000fe20000000800 */
[----:B------:R-:W0:Y:S01]  /*0010*/  S2R R11, SR_TID.X ;  /* 0x00000000000b7919 */ /* 0x000e220000002100 */
[----:B------:R-:W-:Y:S01]  /*0020*/  ELECT P0, URZ, PT ;  /* 0x00000000003f782f */ /* 0x000fe20003800000 */
[----:B------:R-:W-:Y:S01]  /*0030*/  BSSY B0, `(.L_x_0) ;  /* 0x000000f000007945 */ /* 0x000fe20003800000 */
[--C-:B0-----:R-:W-:Y:S02]  /*0040*/  SHF.R.U32.HI R0, RZ, 0x5, R11.reuse ;  /* 0x00000005ff007819 */ /* 0x101fe4000001160b */
[----:B------:R-:W-:-:S03]  /*0050*/  SHF.R.U32.HI R5, RZ, 0x7, R11 ;  /* 0x00000007ff057819 */ /* 0x000fc6000001160b */
[----:B------:R-:W0:Y:S04]  /*0060*/  SHFL.IDX PT, R2, R0, RZ, 0x1f ;  /* 0x00001fff00027589 */ /* 0x000e2800000e0000 */
[----:B------:R1:W2:Y:S01]  /*0070*/  SHFL.IDX PT, R6, R5, RZ, 0x1f ;  /* 0x00001fff05067589 */ /* 0x0002a200000e0000 */
[----:B0-----:R-:W-:-:S13]  /*0080*/  ISETP.NE.OR P0, PT, R2, RZ, !P0 ;  /* 0x000000ff0200720c */ /* 0x001fda0004705670 */
[----:B-12---:R-:W-:Y:S05]  /*0090*/  @P0 BRA `(.L_x_1) ;  /* 0x0000000000200947 */ /* 0x006fea0003800000 */
[----:B------:R-:W-:Y:S02]  /*00a0*/  ULDC.64 UR4, c[0x0][0x198] ;  /* 0x0000660000047ab9 */ /* 0x000fe40000000a00 */
[----:B------:R-:W-:Y:S02]  /*00b0*/  UIADD3 UR6, UP0, UR4, 0xf0, URZ ;  /* 0x000000f004067890 */ /* 0x000fe4000ff1e03f */
[----:B------:R-:W-:Y:S02]  /*00c0*/  UIADD3 UR4, UP1, UR4, 0x1f0, URZ ;  /* 0x000001f004047890 */ /* 0x000fe4000ff3e03f */
[----:B------:R-:W-:Y:S02]  /*00d0*/  UIADD3.X UR7, URZ, UR5, URZ, UP0, !UPT ;  /* 0x000000053f077290 */ /* 0x000fe400087fe43f */
[----:B------:R-:W-:-:S07]  /*00e0*/  UIADD3.X UR5, URZ, UR5, URZ, UP1, !UPT ;  /* 0x000000053f057290 */ /* 0x000fce0008ffe43f */
[----:B------:R0:W-:Y:S02]  /*00f0*/  UTMACCTL.PF [UR6] ;  /* 0x00000000060079b9 */ /* 0x0001e40008040000 */
[----:B------:R0:W-:Y:S02]  /*0100*/  UTMACCTL.PF [UR4] ;  /* 0x00000000040079b9 */ /* 0x0001e40008040000 */
[----:B0-----:R-:W-:Y:S01]  /*0110*/  NOP ;  /* 0x0000000000007918 */ /* 0x001fe20000000000 */
.L_x_1:
[----:B------:R-:W-:Y:S05]  /*0120*/  BSYNC B0 ;  /* 0x0000000000007941 */ /* 0x000fea0003800000 */
.L_x_0:
[----:B------:R-:W0:Y:S02]  /*0130*/  SHFL.IDX PT, R7, R0, RZ, 0x1f ;  /* 0x00001fff00077589 */ /* 0x000e2400000e0000 */
[----:B0-----:R-:W-:-:S13]  /*0140*/  ISETP.NE.AND P0, PT, R7, RZ, PT ;  /* 0x000000ff0700720c */ /* 0x001fda0003f05270 */
[----:B------:R-:W-:Y:S05]  /*0150*/  @P0 BRA `(.L_x_2) ;  /* 0x0000000000500947 */ /* 0x000fea0003800000 */
[----:B------:R-:W0:Y:S01]  /*0160*/  S2UR UR8, SR_CgaCtaId ;  /* 0x00000000000879c3 */ /* 0x000e220000008800 */
[----:B------:R-:W-:Y:S01]  /*0170*/  UMOV UR4, 0x400 ;  /* 0x0000040000047882 */ /* 0x000fe20000000000 */
[----:B------:R-:W-:Y:S01]  /*0180*/  UMOV UR5, 0x1 ;  /* 0x0000000100057882 */ /* 0x000fe20000000000 */
[----:B------:R-:W-:Y:S01]  /*0190*/  UMOV UR6, 0x3 ;  /* 0x0000000300067882 */ /* 0x000fe20000000000 */
[----:B------:R-:W-:Y:S01]  /*01a0*/  ELECT P0, URZ, PT ;  /* 0x00000000003f782f */ /* 0x000fe20003800000 */
[----:B------:R-:W-:-:S04]  /*01b0*/  UIADD3 UR6, -UR6, 0x100000, URZ ;  /* 0x0010000006067890 */ /* 0x000fc8000fffe13f */
[----:B------:R-:W-:Y:S02]  /*01c0*/  USHF.L.U32 UR7, UR6, 0xb, URZ ;  /* 0x0000000b06077899 */ /* 0x000fe4000800063f */
[----:B------:R-:W-:Y:S02]  /*01d0*/  USHF.L.U32 UR6, UR6, 0x1, URZ ;  /* 0x0000000106067899 */ /* 0x000fe4000800063f */
[----:B0-----:R-:W-:Y:S02]  /*01e0*/  ULEA UR8, UR8, UR4, 0x18 ;  /* 0x0000000408087291 */ /* 0x001fe4000f8ec03f */
[----:B------:R-:W-:-:S04]  /*01f0*/  UIADD3 UR4, -UR5, 0x100000, URZ ;  /* 0x0010000005047890 */ /* 0x000fc8000fffe13f */
[----:B------:R-:W-:Y:S02]  /*0200*/  USHF.L.U32 UR5, UR4, 0xb, URZ ;  /* 0x0000000b04057899 */ /* 0x000fe4000800063f */
[----:B------:R-:W-:Y:S01]  /*0210*/  USHF.L.U32 UR4, UR4, 0x1, URZ ;  /* 0x0000000104047899 */ /* 0x000fe2000800063f */
[----:B------:R-:W0:Y:S11]  /*0220*/  FENCE.VIEW.ASYNC.S ;  /* 0x00000000000073c6 */ /* 0x000e360000000000 */
[----:B0-----:R0:W1:Y:S01]  /*0230*/  SYNCS.EXCH.64 URZ, [UR8], UR4 ;  /* 0x00000004083f75b2 */ /* 0x0010620008000100 */
[----:B------:R0:W2:Y:S01]  /*0240*/  SYNCS.EXCH.64 URZ, [UR8+0x18], UR6 ;  /* 0x00001806083f75b2 */ /* 0x0000a20008000100 */
[----:B------:R0:W3:Y:S01]  /*0250*/  SYNCS.EXCH.64 URZ, [UR8+0x8], UR4 ;  /* 0x00000804083f75b2 */ /* 0x0000e20008000100 */
[----:B------:R0:W4:Y:S01]  /*0260*/  SYNCS.EXCH.64 URZ, [UR8+0x20], UR6 ;  /* 0x00002006083f75b2 */ /* 0x0001220008000100 */
[----:B------:R0:W0:Y:S01]  /*0270*/  SYNCS.EXCH.64 URZ, [UR8+0x10], UR4 ;  /* 0x00001004083f75b2 */ /* 0x0000220008000100 */
[----:B------:R0:W0:Y:S01]  /*0280*/  SYNCS.EXCH.64 URZ, [UR8+0x28], UR6 ;  /* 0x00002806083f75b2 */ /* 0x0000220008000100 */
[----:B------:R-:W-:Y:S01]  /*0290*/  NOP ;  /* 0x0000000000007918 */ /* 0x000fe20000000000 */
.L_x_2:
[----:B------:R-:W5:Y:S01]  /*02a0*/  SHFL.IDX PT, R3, R0, RZ, 0x1f ;  /* 0x00001fff00037589 */ /* 0x000f6200000e0000 */
[----:B------:R-:W-:Y:S01]  /*02b0*/  SHF.R.S32.HI R4, RZ, 0x1f, R11 ;  /* 0x0000001fff047819 */ /* 0x000fe2000001140b */
[----:B------:R-:W1:Y:S01]  /*02c0*/  S2UR UR12, SR_CTAID.X ;  /* 0x00000000000c79c3 */ /* 0x000e620000002500 */
[----:B------:R-:W-:Y:S01]  /*02d0*/  ELECT P0, URZ, PT ;  /* 0x00000000003f782f */ /* 0x000fe20003800000 */
[----:B------:R1:W2:Y:S01]  /*02e0*/  SHFL.IDX PT, R8, R0, RZ, 0x1f ;  /* 0x00001fff00087589 */ /* 0x0002a200000e0000 */
[----:B------:R-:W-:Y:S02]  /*02f0*/  LEA.HI R4, R4, R11, RZ, 0x7 ;  /* 0x0000000b04047211 */ /* 0x000fe400078f38ff */
[----:B------:R-:W-:Y:S01]  /*0300*/  ELECT P1, URZ, PT ;  /* 0x00000000003f782f */ /* 0x000fe20003820000 */
[----:B------:R-:W-:Y:S01]  /*0310*/  NOP ;  /* 0x0000000000007918 */ /* 0x000fe20000000000 */
[----:B------:R-:W3:Y:S01]  /*0320*/  S2R R16, SR_CTAID.Y ;  /* 0x0000000000107919 */ /* 0x000ee20000002600 */
[----:B------:R-:W-:Y:S01]  /*0330*/  LOP3.LUT R4, R4, 0xffffff80, RZ, 0xc0, !PT ;  /* 0xffffff8004047812 */ /* 0x000fe200078ec0ff */
[----:B0-----:R-:W-:Y:S01]  /*0340*/  ULDC UR4, c[0x0][0x150] ;  /* 0x0000540000047ab9 */ /* 0x001fe20000000800 */
[----:B------:R-:W0:Y:S01]  /*0350*/  LDC R12, c[0x0][0x144] ;  /* 0x00005100ff0c7b82 */ /* 0x000e220000000800 */
[----:B------:R4:W0:Y:S01]  /*0360*/  SHFL.IDX PT, R14, R5, RZ, 0x1f ;  /* 0x00001fff050e7589 */ /* 0x00082200000e0000 */
[----:B------:R-:W-:Y:S01]  /*0370*/  UMOV UR11, 0x80 ;  /* 0x00000080000b7882 */ /* 0x000fe20000000000 */
[----:B------:R-:W-:Y:S01]  /*0380*/  IMAD.IADD R10, R11, 0x1, -R4 ;  /* 0x000000010b0a7824 */ /* 0x000fe200078e0a04 */
[----:B------:R-:W-:Y:S01]  /*0390*/  NOP ;  /* 0x0000000000007918 */ /* 0x000fe20000000000 */
[C---:B------:R-:W-:Y:S01]  /*03a0*/  VIADD R38, R6.reuse, 0xffffffff ;  /* 0xffffffff06267836 */ /* 0x040fe20000000000 */
[----:B------:R-:W-:-:S02]  /*03b0*/  ISETP.NE.AND P5, PT, R6, RZ, PT ;  /* 0x000000ff0600720c */ /* 0x000fc40003fa5270 */
[----:B------:R-:W-:Y:S01]  /*03c0*/  SHF.R.S32.HI R19, RZ, 0x1f, R10 ;  /* 0x0000001fff137819 */ /* 0x000fe2000001140a */
[----:B------:R-:W0:Y:S01]  /*03d0*/  LDC R13, c[0x0][0x140] ;  /* 0x00005000ff0d7b82 */ /* 0x000e220000000800 */
[----:B------:R-:W-:Y:S02]  /*03e0*/  ISETP.GE.U32.AND P6, PT, R38, 0x2, PT ;  /* 0x000000022600780c */ /* 0x000fe40003fc6070 */
[----:B-----5:R-:W-:Y:S02]  /*03f0*/  ISETP.NE.OR P0, PT, R3, RZ, !P0 ;  /* 0x000000ff0300720c */ /* 0x020fe40004705670 */
[----:B------:R-:W-:Y:S02]  /*0400*/  LEA.HI R3, R19, R10, RZ, 0x3 ;  /* 0x0000000a13037211 */ /* 0x000fe400078f18ff */
[----:B-1----:R-:W-:Y:S01]  /*0410*/  I2FP.F32.U32 R4, UR12 ;  /* 0x0000000c00047c45 */ /* 0x002fe20008201000 */
[----:B------:R-:W1:Y:S01]  /*0420*/  LDC R27, c[0x0][0x148] ;  /* 0x00005200ff1b7b82 */ /* 0x000e620000000800 */
[----:B------:R-:W-:-:S02]  /*0430*/  SHF.R.S32.HI R0, RZ, 0x3, R3 ;  /* 0x00000003ff007819 */ /* 0x000fc40000011403 */
[----:B--2---:R-:W-:Y:S01]  /*0440*/  ISETP.NE.OR P1, PT, R8, RZ, !P1 ;  /* 0x000000ff0800720c */ /* 0x004fe20004f25670 */
[----:B------:R-:W-:Y:S01]  /*0450*/  FMUL R9, R4, UR4 ;  /* 0x0000000404097c20 */ /* 0x000fe20008400000 */
[----:B------:R-:W-:Y:S01]  /*0460*/  SHF.R.S32.HI R3, RZ, 0x1f, R3 ;  /* 0x0000001fff037819 */ /* 0x000fe20000011403 */
[----:B------:R-:W-:Y:S01]  /*0470*/  ULDC UR4, c[0x0][0x154] ;  /* 0x0000550000047ab9 */ /* 0x000fe20000000800 */
[----:B------:R-:W-:Y:S01]  /*0480*/  SHF.R.S32.HI R8, RZ, 0x1f, R7 ;  /* 0x0000001fff087819 */ /* 0x000fe20000011407 */
[----:B------:R-:W-:Y:S01]  /*0490*/  VOTEU.ALL UP1, P0 ;  /* 0x00000000003f7886 */ /* 0x000fe20000020000 */
[----:B------:R-:W-:Y:S01]  /*04a0*/  LEA.HI R4, R3, R0, RZ, 0x2 ;  /* 0x0000000003047211 */ /* 0x000fe200078f10ff */
[----:B------:R-:W2:Y:S01]  /*04b0*/  F2I.U32.TRUNC.NTZ R9, R9 ;  /* 0x0000000900097305 */ /* 0x000ea2000020f000 */
[----:B------:R-:W-:Y:S01]  /*04c0*/  LEA.HI R8, R8, R7, RZ, 0x2 ;  /* 0x0000000708087211 */ /* 0x000fe200078f10ff */
[----:B------:R-:W-:Y:S01]  /*04d0*/  VOTEU.ALL UP0, P0 ;  /* 0x00000000003f7886 */ /* 0x000fe20000000000 */
[----:B------:R-:W-:Y:S01]  /*04e0*/  SHF.R.S32.HI R3, RZ, 0x1f, R2 ;  /* 0x0000001fff037819 */ /* 0x000fe20000011402 */
[----:B------:R-:W5:Y:S01]  /*04f0*/  @!UP1 S2UR UR7, SR_CgaCtaId ;  /* 0x00000000000799c3 */ /* 0x000f620000008800 */
[----:B----4-:R-:W-:Y:S01]  /*0500*/  LOP3.LUT R5, R4, 0xfffffffc, RZ, 0xc0, !PT ;  /* 0xfffffffc04057812 */ /* 0x010fe200078ec0ff */
[----:B------:R-:W-:Y:S01]  /*0510*/  VOTEU.ALL UP2, P1 ;  /* 0x00000000003f7886 */ /* 0x000fe20000840000 */
[----:B------:R-:W-:Y:S01]  /*0520*/  LOP3.LUT R8, R8, 0x3ffffffc, RZ, 0xc0, !PT ;  /* 0x3ffffffc08087812 */ /* 0x000fe200078ec0ff */
[----:B------:R-:W-:Y:S01]  /*0530*/  @!UP1 UMOV UR6, 0x400 ;  /* 0x0000040000069882 */ /* 0x000fe20000000000 */
[----:B------:R-:W-:Y:S01]  /*0540*/  LEA.HI R3, R3, R2, RZ, 0x2 ;  /* 0x0000000203037211 */ /* 0x000fe200078f10ff */
[----:B------:R-:W-:Y:S01]  /*0550*/  IMAD.IADD R5, R0, 0x1, -R5 ;  /* 0x0000000100057824 */ /* 0x000fe200078e0a05 */
[----:B------:R-:W-:Y:S01]  /*0560*/  @!UP2 UMOV UR9, 0x400 ;  /* 0x000004000009a882 */ /* 0x000fe20000000000 */
[----:B------:R-:W-:Y:S01]  /*0570*/  IMAD.IADD R8, R7, 0x1, -R8 ;  /* 0x0000000107087824 */ /* 0x000fe200078e0a08 */
[----:B------:R-:W-:Y:S01]  /*0580*/  LOP3.LUT R3, R3, 0xfffffffc, RZ, 0xc0, !PT ;  /* 0xfffffffc03037812 */ /* 0x000fe200078ec0ff */
[----:B------:R-:W4:Y:S01]  /*0590*/  @!UP2 S2UR UR10, SR_CgaCtaId ;  /* 0x00000000000aa9c3 */ /* 0x000f220000008800 */
[----:B--2---:R-:W-:Y:S01]  /*05a0*/  IMAD.MOV R9, RZ, RZ, -R9 ;  /* 0x000000ffff097224 */ /* 0x004fe200078e0a09 */
[----:B------:R-:W-:Y:S01]  /*05b0*/  VOTEU.ALL UP3, P1 ;  /* 0x00000000003f7886 */ /* 0x000fe20000860000 */
[----:B------:R-:W-:Y:S01]  /*05c0*/  IMAD R5, R8, 0x4, R5 ;  /* 0x0000000408057824 */ /* 0x000fe200078e0205 */
[----:B------:R-:W-:Y:S01]  /*05d0*/  VOTEU.ALL UP4, P1 ;  /* 0x00000000003f7886 */ /* 0x000fe20000880000 */
[----:B------:R-:W-:Y:S01]  /*05e0*/  IMAD.IADD R18, R2, 0x1, -R3 ;  /* 0x0000000102127824 */ /* 0x000fe200078e0a03 */
[----:B---3--:R-:W-:Y:S01]  /*05f0*/  I2FP.F32.U32 R2, R16 ;  /* 0x0000001000027245 */ /* 0x008fe20000201000 */
[----:B0-----:R-:W-:Y:S01]  /*0600*/  IMAD R25, R12, R9, UR12 ;  /* 0x0000000c0c197e24 */ /* 0x001fe2000f8e0209 */
[C---:B------:R-:W-:Y:S01]  /*0610*/  LEA.HI R0, R5.reuse, R5, RZ, 0x1 ;  /* 0x0000000505007211 */ /* 0x040fe200078f08ff */
[C---:B------:R-:W-:Y:S01]  /*0620*/  IMAD.SHL.U32 R12, R5.reuse, 0x4, RZ ;  /* 0x00000004050c7824 */ /* 0x040fe200078e00ff */
[----:B------:R-:W-:Y:S01]  /*0630*/  VOTEU.ALL UP5, P1 ;  /* 0x00000000003f7886 */ /* 0x000fe200008a0000 */
[----:B------:R-:W-:Y:S01]  /*0640*/  FMUL R2, R2, UR4 ;  /* 0x0000000402027c20 */ /* 0x000fe20008400000 */
[----:B------:R-:W-:Y:S01]  /*0650*/  LOP3.LUT R0, R0, 0xfffffffe, RZ, 0xc0, !PT ;  /* 0xfffffffe00007812 */ /* 0x000fe200078ec0ff */
[----:B------:R-:W-:Y:S01]  /*0660*/  UMOV UR4, 0x20 ;  /* 0x0000002000047882 */ /* 0x000fe20000000000 */
[----:B-----5:R-:W-:Y:S01]  /*0670*/  @!UP1 ULEA UR8, UR7, UR6, 0x18 ;  /* 0x0000000607089291 */ /* 0x020fe2000f8ec03f */
[----:B------:R-:W-:Y:S01]  /*0680*/  LOP3.LUT R12, R5, 0xc, R12, 0x78, !PT ;  /* 0x0000000c050c7812 */ /* 0x000fe200078e780c */
[----:B------:R-:W-:-:S04]  /*0690*/  @!UP1 UIADD3 UR4, -UR4, 0x100000, URZ ;  /* 0x0010000004049890 */ /* 0x000fc8000fffe13f */
[----:B------:R-:W-:Y:S02]  /*06a0*/  @!UP1 USHF.L.U32 UR5, UR4, 0xb, URZ ;  /* 0x0000000b04059899 */ /* 0x000fe4000800063f */
[----:B------:R-:W-:Y:S01]  /*06b0*/  @!UP1 USHF.L.U32 UR4, UR4, 0x1, URZ ;  /* 0x0000000104049899 */ /* 0x000fe2000800063f */
[----:B------:R-:W-:Y:S01]  /*06c0*/  IMAD.IADD R0, R5, 0x1, -R0 ;  /* 0x0000000105007824 */ /* 0x000fe200078e0a00 */
[----:B------:R-:W0:Y:S01]  /*06d0*/  F2I.U32.TRUNC.NTZ R2, R2 ;  /* 0x0000000200027305 */ /* 0x000e22000020f000 */
[----:B------:R-:W-:-:S04]  /*06e0*/  @!UP2 UIADD3 UR6, -UR11, 0x100000, URZ ;  /* 0x001000000b06a890 */ /* 0x000fc8000fffe13f */
[----:B------:R-:W-:Y:S02]  /*06f0*/  @!UP2 USHF.L.U32 UR7, UR6, 0xb, URZ ;  /* 0x0000000b0607a899 */ /* 0x000fe4000800063f */
[----:B------:R-:W-:Y:S01]  /*0700*/  @!UP2 USHF.L.U32 UR6, UR6, 0x1, URZ ;  /* 0x000000010606a899 */ /* 0x000fe2000800063f */
[----:B------:R-:W-:Y:S01]  /*0710*/  ISETP.EQ.U32.AND P2, PT, R13, 0x1, PT ;  /* 0x000000010d00780c */ /* 0x000fe20003f42070 */
[----:B------:R-:W-:Y:S01]  /*0720*/  VOTEU.ALL UP1, P0 ;  /* 0x00000000003f7886 */ /* 0x000fe20000020000 */
[----:B------:R-:W-:Y:S01]  /*0730*/  ISETP.NE.AND P3, PT, R0, R25, PT ;  /* 0x000000190000720c */ /* 0x000fe20003f65270 */
[----:B------:R-:W-:Y:S01]  /*0740*/  IMAD.MOV.U32 R13, RZ, RZ, 0x1 ;  /* 0x00000001ff0d7424 */ /* 0x000fe200078e00ff */
[----:B----4-:R-:W-:Y:S01]  /*0750*/  @!UP2 ULEA UR9, UR10, UR9, 0x18 ;  /* 0x000000090a09a291 */ /* 0x010fe2000f8ec03f */
[----:B------:R-:W-:Y:S01]  /*0760*/  LOP3.LUT P0, RZ, R10, 0x7, RZ, 0xc0, !PT ;  /* 0x000000070aff7812 */ /* 0x000fe2000780c0ff */
[----:B------:R-:W-:Y:S01]  /*0770*/  VOTEU.ALL UP2, P1 ;  /* 0x00000000003f7886 */ /* 0x000fe20000840000 */
[----:B------:R-:W-:Y:S01]  /*0780*/  ISETP.NE.AND P1, PT, R18, 0x3, PT ;  /* 0x000000031200780c */ /* 0x000fe20003f25270 */
[----:B------:R-:W2:Y:S02]  /*0790*/  FENCE.VIEW.ASYNC.S ;  /* 0x00000000000073c6 */ /* 0x000ea40000000000 */
[----:B--2---:R2:W3:Y:S01]  /*07a0*/  @!UP0 SYNCS.EXCH.64 URZ, [UR8+0x60], UR4 ;  /* 0x00006004083f85b2 */ /* 0x0044e20008000100 */
[----:B------:R-:W-:-:S02]  /*07b0*/  ISETP.LT.U32.AND P0, PT, R12, 0x4, !P0 ;  /* 0x000000040c00780c */ /* 0x000fc40004701070 */
[----:B------:R-:W-:Y:S01]  /*07c0*/  ISETP.EQ.OR P1, PT, R18, RZ, !P1 ;  /* 0x000000ff1200720c */ /* 0x000fe20004f22670 */
[----:B0-----:R-:W-:Y:S01]  /*07d0*/  IMAD.MOV R24, RZ, RZ, -R2 ;  /* 0x000000ffff187224 */ /* 0x001fe200078e0a02 */
[----:B------:R-:W-:Y:S02]  /*07e0*/  R2UR UR15, R14 ;  /* 0x000000000e0f72ca */ /* 0x000fe400000e0000 */
[----:B------:R-:W-:Y:S01]  /*07f0*/  @P3 LEA.HI R0, R12, R12, RZ, 0x1 ;  /* 0x0000000c0c003211 */ /* 0x000fe200078f08ff */
[----:B-1----:R-:W-:Y:S01]  /*0800*/  IMAD R3, R27, R24, R16 ;  /* 0x000000181b037224 */ /* 0x002fe200078e0210 */
[----:B------:R-:W-:Y:S02]  /*0810*/  ISETP.EQ.AND P1, PT, R6, RZ, P1 ;  /* 0x000000ff0600720c */ /* 0x000fe40000f22270 */
[----:B------:R-:W-:Y:S02]  /*0820*/  @P3 SHF.R.S32.HI R0, RZ, 0x1, R0 ;  /* 0x00000001ff003819 */ /* 0x000fe40000011400 */
[----:B------:R-:W-:Y:S01]  /*0830*/  SEL R7, RZ, 0x1, !P1 ;  /* 0x00000001ff077807 */ /* 0x000fe20004800000 */
[----:B------:R2:W0:Y:S01]  /*0840*/  @!UP1 SYNCS.EXCH.64 URZ, [UR8+0x68], UR4 ;  /* 0x00006804083f95b2 */ /* 0x0004220008000100 */
[----:B------:R-:W-:Y:S01]  /*0850*/  @P3 ISETP.NE.AND P4, PT, R0, R3, PT ;  /* 0x000000030000320c */ /* 0x000fe20003f85270 */
[----:B------:R-:W-:Y:S01]  /*0860*/  NOP ;  /* 0x0000000000007918 */ /* 0x000fe20000000000 */
[----:B------:R-:W-:-:S02]  /*0870*/  SEL R0, RZ, 0x1, !P0 ;  /* 0x00000001ff007807 */ /* 0x000fc40004000000 */
[----:B------:R-:W-:Y:S02]  /*0880*/  @P3 SEL R13, RZ, 0x1, P4 ;  /* 0x00000001ff0d3807 */ /* 0x000fe40002000000 */
[----:B------:R-:W-:Y:S02]  /*0890*/  SEL R7, R7, 0x2, P6 ;  /* 0x0000000207077807 */ /* 0x000fe40003000000 */
[----:B------:R-:W-:Y:S01]  /*08a0*/  LOP3.LUT R13, R13, R0, RZ, 0xc0, !PT ;  /* 0x000000000d0d7212 */ /* 0x000fe200078ec0ff */
[----:B------:R2:W1:Y:S01]  /*08b0*/  @!UP2 SYNCS.EXCH.64 URZ, [UR9+0x40], UR6 ;  /* 0x00004006093fa5b2 */ /* 0x0004620008000100 */
[----:B------:R2:W4:Y:S01]  /*08c0*/  @!UP3 SYNCS.EXCH.64 URZ, [UR9+0x48], UR6 ;  /* 0x00004806093fb5b2 */ /* 0x0005220008000100 */
[----:B------:R2:W0:Y:S01]  /*08d0*/  @!UP4 SYNCS.EXCH.64 URZ, [UR9+0x50], UR6 ;  /* 0x00005006093fc5b2 */ /* 0x0004220008000100 */
[----:B------:R2:W0:Y:S01]  /*08e0*/  @!UP5 SYNCS.EXCH.64 URZ, [UR9+0x58], UR6 ;  /* 0x00005806093fd5b2 */ /* 0x0004220008000100 */
[----:B------:R-:W-:Y:S01]  /*08f0*/  NOP ;  /* 0x0000000000007918 */ /* 0x000fe20000000000 */
[----:B--23--:R-:W-:Y:S05]  /*0900*/  @!P2 BRA `(.L_x_3) ;  /* 0x000000000008a947 */ /* 0x00cfea0003800000 */
[----:B01--4-:R-:W-:Y:S01]  /*0910*/  UCGABAR_ARV ;  /* 0x00000000000079c7 */ /* 0x013fe20008000000 */
[----:B------:R-:W-:Y:S05]  /*0920*/  BRA `(.L_x_4) ;  /* 0x0000000000047947 */ /* 0x000fea0003800000 */
.L_x_3:
[----:B01--4-:R-:W-:Y:S01]  /*0930*/  NOP ;  /* 0x0000000000007918 */ /* 0x013fe20000000000 */
.L_x_4:
[----:B------:R-:W-:Y:S01]  /*0940*/  ULDC.64 UR4, c[0x0][0x598] ;  /* 0x0001660000047ab9 */ /* 0x000fe20000000a00 */
[----:B------:R-:W-:Y:S01]  /*0950*/  ULDC.64 UR20, c[0x0][0x208] ;  /* 0x0000820000147ab9 */ /* 0x000fe20000000a00 */
[----:B------:R-:W-:-:S04]  /*0960*/  ISETP.NE.U32.AND P0, PT, RZ, UR4, PT ;  /* 0x00000004ff007c0c */ /* 0x000fc8000bf05070 */
[----:B------:R-:W-:-:S13]  /*0970*/  ISETP.NE.AND.EX P0, PT, RZ, UR5, PT, P0 ;  /* 0x00000005ff007c0c */ /* 0x000fda000bf05300 */
[----:B------:R-:W-:Y:S05]  /*0980*/  @!P0 BRA `(.L_x_5) ;  /* 0x00000000001c8947 */ /* 0x000fea0003800000 */
[----:B------:R-:W0:Y:S02]  /*0990*/  LDC.64 R2, c[0x0][0x598] ;  /* 0x00016600ff027b82 */ /* 0x000e240000000a00 */
[----:B0-----:R-:W2:Y:S02]  /*09a0*/  LDG.E.64 R2, desc[UR20][R2.64] ;  /* 0x0000001402027981 */ /* 0x001ea4000c1e1b00 */
[----:B--2---:R-:W-:-:S04]  /*09b0*/  ISETP.NE.U32.AND P0, PT, R2, RZ, PT ;  /* 0x000000ff0200720c */ /* 0x004fc80003f05070 */
[----:B------:R-:W-:-:S13]  /*09c0*/  ISETP.NE.AND.EX P0, PT, R3, RZ, PT, P0 ;  /* 0x000000ff0300720c */ /* 0x000fda0003f05300 */
[----:B------:R-:W-:Y:S05]  /*09d0*/  @!P0 BRA `(.L_x_5) ;  /* 0x0000000000088947 */ /* 0x000fea0003800000 */
[----:B------:R0:W5:Y:S01]  /*09e0*/  LD.E R14, desc[UR20][R2.64] ;  /* 0x00000014020e7980 */ /* 0x000162000c101900 */
[----:B------:R-:W-:Y:S05]  /*09f0*/  BRA `(.L_x_6) ;  /* 0x0000000000207947 */ /* 0x000fea0003800000 */
.L_x_5:
[----:B------:R-:W-:Y:S02]  /*0a00*/  ULDC.64 UR4, c[0x0][0x588] ;  /* 0x0001620000047ab9 */ /* 0x000fe40000000a00 */
[----:B------:R-:W-:-:S04]  /*0a10*/  ISETP.NE.U32.AND P0, PT, RZ, UR4, PT ;  /* 0x00000004ff007c0c */ /* 0x000fc8000bf05070 */
[----:B------:R-:W-:-:S13]  /*0a20*/  ISETP.NE.AND.EX P0, PT, RZ, UR5, PT, P0 ;  /* 0x00000005ff007c0c */ /* 0x000fda000bf05300 */
[----:B------:R-:W-:Y:S05]  /*0a30*/  @!P0 BRA `(.L_x_7) ;  /* 0x00000000000c8947 */ /* 0x000fea0003800000 */
[----:B------:R-:W0:Y:S02]  /*0a40*/  LDC.64 R14, c[0x0][0x588] ;  /* 0x00016200ff0e7b82 */ /* 0x000e240000000a00 */
[----:B0-----:R1:W5:Y:S01]  /*0a50*/  LDG.E R14, desc[UR20][R14.64] ;  /* 0x000000140e0e7981 */ /* 0x001362000c1e1900 */
[----:B------:R-:W-:Y:S05]  /*0a60*/  BRA `(.L_x_6) ;  /* 0x0000000000047947 */ /* 0x000fea0003800000 */
.L_x_7:
[----:B------:R-:W2:Y:S02]  /*0a70*/  LDC R14, c[0x0][0x580] ;  /* 0x00016000ff0e7b82 */ /* 0x000ea40000000800 */
.L_x_6:
[----:B------:R-:W-:Y:S02]  /*0a80*/  ULDC.64 UR4, c[0x0][0x5a0] ;  /* 0x0001680000047ab9 */ /* 0x000fe40000000a00 */
[----:B------:R-:W-:-:S04]  /*0a90*/  ISETP.NE.U32.AND P0, PT, RZ, UR4, PT ;  /* 0x00000004ff007c0c */ /* 0x000fc8000bf05070 */
[----:B------:R-:W-:-:S13]  /*0aa0*/  ISETP.NE.AND.EX P0, PT, RZ, UR5, PT, P0 ;  /* 0x00000005ff007c0c */ /* 0x000fda000bf05300 */
[----:B------:R-:W-:Y:S05]  /*0ab0*/  @!P0 BRA `(.L_x_8) ;  /* 0x00000000001c8947 */ /* 0x000fea0003800000 */
[----:B0-----:R-:W0:Y:S02]  /*0ac0*/  LDC.64 R2, c[0x0][0x5a0] ;  /* 0x00016800ff027b82 */ /* 0x001e240000000a00 */
[----:B0-----:R-:W3:Y:S02]  /*0ad0*/  LDG.E.64 R2, desc[UR20][R2.64] ;  /* 0x0000001402027981 */ /* 0x001ee4000c1e1b00 */
[----:B---3--:R-:W-:-:S04]  /*0ae0*/  ISETP.NE.U32.AND P0, PT, R2, RZ, PT ;  /* 0x000000ff0200720c */ /* 0x008fc80003f05070 */
[----:B------:R-:W-:-:S13]  /*0af0*/  ISETP.NE.AND.EX P0, PT, R3, RZ, PT, P0 ;  /* 0x000000ff0300720c */ /* 0x000fda0003f05300 */
[----:B------:R-:W-:Y:S05]  /*0b00*/  @!P0 BRA `(.L_x_8) ;  /* 0x0000000000088947 */ /* 0x000fea0003800000 */
[----:B-1----:R0:W5:Y:S01]  /*0b10*/  LD.E R15, desc[UR20][R2.64] ;  /* 0x00000014020f7980 */ /* 0x002162000c101900 */
[----:B------:R-:W-:Y:S05]  /*0b20*/  BRA `(.L_x_9) ;  /* 0x0000000000207947 */ /* 0x000fea0003800000 */
.L_x_8:
[----:B------:R-:W-:Y:S02]  /*0b30*/  ULDC.64 UR4, c[0x0][0x590] ;  /* 0x0001640000047ab9 */ /* 0x000fe40000000a00 */
[----:B------:R-:W-:-:S04]  /*0b40*/  ISETP.NE.U32.AND P0, PT, RZ, UR4, PT ;  /* 0x00000004ff007c0c */ /* 0x000fc8000bf05070 */
[----:B------:R-:W-:-:S13]  /*0b50*/  ISETP.NE.AND.EX P0, PT, RZ, UR5, PT, P0 ;  /* 0x00000005ff007c0c */ /* 0x000fda000bf05300 */
[----:B------:R-:W-:Y:S05]  /*0b60*/  @!P0 BRA `(.L_x_10) ;  /* 0x00000000000c8947 */ /* 0x000fea0003800000 */
[----:B0-----:R-:W1:Y:S02]  /*0b70*/  LDC.64 R2, c[0x0][0x590] ;  /* 0x00016400ff027b82 */ /* 0x001e640000000a00 */
[----:B-1----:R1:W5:Y:S01]  /*0b80*/  LDG.E R15, desc[UR20][R2.64] ;  /* 0x00000014020f7981 */ /* 0x002362000c1e1900 */
[----:B------:R-:W-:Y:S05]  /*0b90*/  BRA `(.L_x_9) ;  /* 0x0000000000047947 */ /* 0x000fea0003800000 */
.L_x_10:
[----:B-1----:R-:W3:Y:S02]  /*0ba0*/  LDC R15, c[0x0][0x584] ;  /* 0x00016100ff0f7b82 */ /* 0x002ee40000000800 */
.L_x_9:
[----:B------:R-:W4:Y:S01]  /*0bb0*/  LDC R0, c[0x0][0x65c] ;  /* 0x00019700ff007b82 */ /* 0x000f220000000800 */
[----:B------:R-:W-:Y:S01]  /*0bc0*/  ULDC UR8, c[0x0][0x28c] ;  /* 0x0000a30000087ab9 */ /* 0x000fe20000000800 */
[----:B------:R-:W-:Y:S01]  /*0bd0*/  ISETP.NE.AND P0, PT, R6, 0x2, PT ;  /* 0x000000020600780c */ /* 0x000fe20003f05270 */
[----:B------:R-:W-:Y:S01]  /*0be0*/  UIADD3 UR8, UR8, 0x3f, URZ ;  /* 0x0000003f08087890 */ /* 0x000fe2000fffe03f */
[----:B------:R-:W-:Y:S01]  /*0bf0*/  IMAD.U32 R4, RZ, RZ, UR12 ;  /* 0x0000000cff047e24 */ /* 0x000fe2000f8e00ff */
[----:B------:R-:W-:Y:S01]  /*0c00*/  UMOV UR5, URZ ;  /* 0x0000003f00057c82 */ /* 0x000fe20008000000 */
[----:B------:R-:W-:Y:S01]  /*0c10*/  UMOV UR4, URZ ;  /* 0x0000003f00047c82 */ /* 0x000fe20008000000 */
[----:B------:R-:W-:-:S04]  /*0c20*/  USHF.R.S32.HI UR9, URZ, 0x1f, UR8 ;  /* 0x0000001f3f097899 */ /* 0x000fc80008011408 */
[----:B------:R-:W-:-:S04]  /*0c30*/  ULEA.HI UR9, UR9, UR8, URZ, 0x6 ;  /* 0x0000000809097291 */ /* 0x000fc8000f8f303f */
[----:B------:R-:W-:Y:S01]  /*0c40*/  USHF.R.S32.HI UR13, URZ, 0x6, UR9 ;  /* 0x000000063f0d7899 */ /* 0x000fe20008011409 */
[----:B----4-:R-:W-:-:S13]  /*0c50*/  ISETP.NE.AND P4, PT, R0, 0x1, PT ;  /* 0x000000010000780c */ /* 0x010fda0003f85270 */
[----:B01----:R-:W0:Y:S01]  /*0c60*/  @P4 LDC R3, c[0x0][0x10] ;  /* 0x00000400ff034b82 */ /* 0x003e220000000800 */
[----:B------:R-:W-:Y:S02]  /*0c70*/  @P4 IMAD.MOV.U32 R17, RZ, RZ, RZ ;  /* 0x000000ffff114224 */ /* 0x000fe400078e00ff */
[----:B------:R-:W-:-:S05]  /*0c80*/  @P4 IMAD.MOV.U32 R5, RZ, RZ, RZ ;  /* 0x000000ffff054224 */ /* 0x000fca00078e00ff */
[----:B------:R-:W1:Y:S01]  /*0c90*/  @!P4 LDC R9, c[0x0][0xc] ;  /* 0x00000300ff09cb82 */ /* 0x000e620000000800 */
[----:B------:R-:W-:Y:S01]  /*0ca0*/  ULDC UR6, c[0x0][0xc] ;  /* 0x0000030000067ab9 */ /* 0x000fe20000000800 */
[----:B------:R-:W-:Y:S02]  /*0cb0*/  ULDC UR7, c[0x0][0x10] ;  /* 0x0000040000077ab9 */ /* 0x000fe40000000800 */
[----:B------:R-:W-:-:S04]  /*0cc0*/  UIMAD.WIDE.U32 UR6, UR6, UR7, URZ ;  /* 0x00000007060672a5 */ /* 0x000fc8000f8e003f */
[----:B------:R-:W4:Y:S01]  /*0cd0*/  LDC R8, c[0x0][0x14] ;  /* 0x00000500ff087b82 */ /* 0x000f220000000800 */
[----:B0-----:R-:W-:-:S04]  /*0ce0*/  @P4 IMAD.WIDE.U32 R2, R3, UR12, R16 ;  /* 0x0000000c03024c25 */ /* 0x001fc8000f8e0010 */
[----:B------:R-:W-:Y:S02]  /*0cf0*/  @P4 IMAD.IADD R3, R3, 0x1, R5 ;  /* 0x0000000103034824 */ /* 0x000fe400078e0205 */
[----:B------:R-:W-:Y:S02]  /*0d00*/  IMAD.MOV.U32 R5, RZ, RZ, RZ ;  /* 0x000000ffff057224 */ /* 0x000fe400078e00ff */
[----:B-1----:R-:W-:-:S04]  /*0d10*/  @!P4 IMAD.WIDE.U32 R4, R16, R9, R4 ;  /* 0x000000091004c225 */ /* 0x002fc800078e0004 */
[----:B------:R-:W-:Y:S02]  /*0d20*/  @!P4 IMAD.MOV.U32 R2, RZ, RZ, R4 ;  /* 0x000000ffff02c224 */ /* 0x000fe400078e0004 */
[C---:B----4-:R-:W-:Y:S02]  /*0d30*/  IMAD R21, R8.reuse, UR7, RZ ;  /* 0x0000000708157c24 */ /* 0x050fe4000f8e02ff */
[----:B------:R-:W-:Y:S01]  /*0d40*/  IMAD.WIDE.U32 R8, R8, UR6, RZ ;  /* 0x0000000608087c25 */ /* 0x000fe2000f8e00ff */
[----:B------:R-:W-:-:S03]  /*0d50*/  ULDC.64 UR6, c[0x0][0x650] ;  /* 0x0001940000067ab9 */ /* 0x000fc60000000a00 */
[----:B------:R-:W-:Y:S02]  /*0d60*/  @!P4 IMAD.MOV.U32 R3, RZ, RZ, R5 ;  /* 0x000000ffff03c224 */ /* 0x000fe400078e0005 */
[----:B------:R-:W-:Y:S01]  /*0d70*/  IMAD.IADD R0, R9, 0x1, R21 ;  /* 0x0000000109007824 */ /* 0x000fe200078e0215 */
[----:B------:R-:W-:Y:S06]  /*0d80*/  @P0 BRA `(.L_x_11) ;  /* 0x0000000000200947 */ /* 0x000fec0003800000 */
[----:B------:R-:W-:Y:S01]  /*0d90*/  UISETP.GE.U32.AND UP0, UPT, UR13, 0x3, UPT ;  /* 0x000000030d00788c */ /* 0x000fe2000bf06070 */
[----:B------:R-:W-:Y:S01]  /*0da0*/  IADD3 R2, P0, R2, R8, RZ ;  /* 0x0000000802027210 */ /* 0x000fe20007f1e0ff */
[----:B------:R-:W-:-:S04]  /*0db0*/  UIMAD.WIDE.U32 UR4, UR13, -0x55555555, URZ ;  /* 0xaaaaaaab0d0478a5 */ /* 0x000fc8000f8e003f */
[----:B------:R-:W-:Y:S01]  /*0dc0*/  USHF.R.U32.HI UR5, URZ, 0x1, UR5 ;  /* 0x000000013f057899 */ /* 0x000fe20008011605 */
[----:B------:R-:W-:Y:S02]  /*0dd0*/  IMAD.X R3, R0, 0x1, R3, P0 ;  /* 0x0000000100037824 */ /* 0x000fe400000e0603 */
[----:B------:R-:W-:Y:S02]  /*0de0*/  UMOV UR4, URZ ;  /* 0x0000003f00047c82 */ /* 0x000fe40008000000 */
[----:B------:R-:W-:Y:S02]  /*0df0*/  @UP0 ULOP3.LUT UR4, UR5, 0x1, URZ, 0xc0, !UPT ;  /* 0x0000000105040892 */ /* 0x000fe4000f8ec03f */
[----:B------:R-:W-:-:S12]  /*0e00*/  UIMAD UR5, UR5, -0x3, UR13 ;  /* 0xfffffffd050578a4 */ /* 0x000fd8000f8e020d */
.L_x_11:
[----:B------:R-:W-:Y:S01]  /*0e10*/  ISETP.GE.U32.AND P0, PT, R2, UR6, PT ;  /* 0x0000000602007c0c */ /* 0x000fe2000bf06070 */
[----:B------:R-:W-:Y:S01]  /*0e20*/  IMAD.MOV.U32 R6, RZ, RZ, -0x1 ;  /* 0xffffffffff067424 */ /* 0x000fe200078e00ff */
[----:B------:R-:W-:Y:S01]  /*0e30*/  PRMT R20, RZ, 0x7610, R20 ;  /* 0x00007610ff147816 */ /* 0x000fe20000000014 */
[----:B------:R-:W-:Y:S01]  /*0e40*/  IMAD.MOV.U32 R4, RZ, RZ, -0x1 ;  /* 0xffffffffff047424 */ /* 0x000fe200078e00ff */
[----:B------:R-:W-:Y:S01]  /*0e50*/  ISETP.GE.U32.AND.EX P0, PT, R3, UR7, PT, P0 ;  /* 0x0000000703007c0c */ /* 0x000fe2000bf06100 */
[----:B------:R-:W-:-:S12]  /*0e60*/  IMAD.MOV.U32 R5, RZ, RZ, -0x1 ;  /* 0xffffffffff057424 */ /* 0x000fd800078e00ff */
[----:B------:R-:W-:Y:S05]  /*0e70*/  @P0 BRA `(.L_x_12) ;  /* 0x0000000400240947 */ /* 0x000fea0003800000 */
[----:B------:R-:W0:Y:S01]  /*0e80*/  LDC.64 R30, c[0x0][0x628] ;  /* 0x00018a00ff1e7b82 */ /* 0x000e220000000a00 */
[----:B------:R-:W-:Y:S02]  /*0e90*/  IMAD.MOV.U32 R4, RZ, RZ, R2 ;  /* 0x000000ffff047224 */ /* 0x000fe400078e0002 */
[----:B------:R-:W-:-:S05]  /*0ea0*/  IMAD.MOV.U32 R5, RZ, RZ, R3 ;  /* 0x000000ffff057224 */ /* 0x000fca00078e0003 */
[----:B------:R-:W1:Y:S08]  /*0eb0*/  LDC R6, c[0x0][0x630] ;  /* 0x00018c00ff067b82 */ /* 0x000e700000000800 */
[----:B------:R-:W4:Y:S01]  /*0ec0*/  LDC.64 R32, c[0x0][0x620] ;  /* 0x00018800ff207b82 */ /* 0x000f220000000a00 */
[----:B0-----:R-:W-:-:S04]  /*0ed0*/  ISETP.NE.U32.AND P0, PT, R30, RZ, PT ;  /* 0x000000ff1e00720c */ /* 0x001fc80003f05070 */
[----:B------:R-:W-:-:S13]  /*0ee0*/  ISETP.NE.AND.EX P0, PT, R31, RZ, PT, P0 ;  /* 0x000000ff1f00720c */ /* 0x000fda0003f05300 */
[----:B-1--4-:R-:W-:Y:S05]  /*0ef0*/  @!P0 BRA `(.L_x_13) ;  /* 0x0000000000288947 */ /* 0x012fea0003800000 */
[----:B------:R-:W0:Y:S02]  /*0f00*/  LDC R23, c[0x0][0x634] ;  /* 0x00018d00ff177b82 */ /* 0x000e240000000800 */
[----:B0-----:R-:W-:-:S05]  /*0f10*/  IADD3 R23, P0, R2, R23, RZ ;  /* 0x0000001702177210 */ /* 0x001fca0007f1e0ff */
[----:B------:R-:W-:-:S04]  /*0f20*/  IMAD.X R29, RZ, RZ, R3, P0 ;  /* 0x000000ffff1d7224 */ /* 0x000fc800000e0603 */
[----:B------:R-:W-:-:S04]  /*0f30*/  IMAD.WIDE.U32 R4, R29, R30, RZ ;  /* 0x0000001e1d047225 */ /* 0x000fc800078e00ff */
[----:B------:R-:W-:-:S04]  /*0f40*/  IMAD.WIDE.U32 R20, P0, R23, R31, R4 ;  /* 0x0000001f17147225 */ /* 0x000fc80007800004 */
[----:B------:R-:W-:-:S04]  /*0f50*/  IMAD.WIDE.U32 R4, R23, R30, RZ ;  /* 0x0000001e17047225 */ /* 0x000fc800078e00ff */
[----:B------:R-:W-:Y:S01]  /*0f60*/  IMAD.X R23, RZ, RZ, RZ, P0 ;  /* 0x000000ffff177224 */ /* 0x000fe200000e06ff */
[----:B------:R-:W-:Y:S01]  /*0f70*/  IADD3 RZ, P0, R5, R20, RZ ;  /* 0x0000001405ff7210 */ /* 0x000fe20007f1e0ff */
[----:B------:R-:W-:-:S04]  /*0f80*/  IMAD.MOV.U32 R22, RZ, RZ, R21 ;  /* 0x000000ffff167224 */ /* 0x000fc800078e0015 */
[----:B------:R-:W-:-:S08]  /*0f90*/  IMAD.WIDE.U32.X R4, R29, R31, R22, P0 ;  /* 0x0000001f1d047225 */ /* 0x000fd000000e0416 */
.L_x_13:
[----:B------:R-:W0:Y:S01]  /*0fa0*/  LDC.64 R34, c[0x0][0x640] ;  /* 0x00019000ff227b82 */ /* 0x000e220000000a00 */
[-CC-:B------:R-:W-:Y:S01]  /*0fb0*/  SHF.R.U64 R36, R4, R6.reuse, R5.reuse ;  /* 0x0000000604247219 */ /* 0x180fe20000001205 */
[----:B------:R-:W-:Y:S01]  /*0fc0*/  IMAD.MOV.U32 R39, RZ, RZ, 0x1 ;  /* 0x00000001ff277424 */ /* 0x000fe200078e00ff */
[----:B------:R-:W-:Y:S02]  /*0fd0*/  SHF.R.U32.HI R4, RZ, R6, R5 ;  /* 0x00000006ff047219 */ /* 0x000fe40000011605 */
[----:B------:R-:W-:-:S03]  /*0fe0*/  IADD3 R21, P0, RZ, -R36, RZ ;  /* 0x80000024ff157210 */ /* 0x000fc60007f1e0ff */
[----:B------:R-:W1:Y:S02]  /*0ff0*/  LDC R20, c[0x0][0x618] ;  /* 0x00018600ff147b82 */ /* 0x000e640000000800 */
[----:B------:R-:W-:-:S04]  /*1000*/  IMAD.X R5, RZ, RZ, ~R4, P0 ;  /* 0x000000ffff057224 */ /* 0x000fc800000e0e04 */
[-C--:B------:R-:W-:Y:S02]  /*1010*/  IMAD R6, R5, R32.reuse, RZ ;  /* 0x0000002005067224 */ /* 0x080fe400078e02ff */
[----:B------:R-:W4:Y:S01]  /*1020*/  LDC R23, c[0x0][0x608] ;  /* 0x00018200ff177b82 */ /* 0x000f220000000800 */
[----:B------:R-:W-:-:S04]  /*1030*/  IMAD.WIDE.U32 R4, R21, R32, R2 ;  /* 0x0000002015047225 */ /* 0x000fc800078e0002 */
[----:B------:R-:W-:-:S03]  /*1040*/  IMAD R21, R21, R33, R6 ;  /* 0x0000002115157224 */ /* 0x000fc600078e0206 */
[----:B------:R-:W2:Y:S01]  /*1050*/  LDC R26, c[0x0][0x658] ;  /* 0x00019600ff1a7b82 */ /* 0x000ea20000000800 */
[----:B------:R-:W-:Y:S01]  /*1060*/  IMAD.IADD R5, R5, 0x1, R21 ;  /* 0x0000000105057824 */ /* 0x000fe200078e0215 */
[----:B0-----:R-:W-:Y:S01]  /*1070*/  ISETP.NE.U32.AND P0, PT, R34, RZ, PT ;  /* 0x000000ff2200720c */ /* 0x001fe20003f05070 */
[----:B------:R-:W-:-:S03]  /*1080*/  IMAD.MOV.U32 R21, RZ, RZ, -0x1 ;  /* 0xffffffffff157424 */ /* 0x000fc600078e00ff */
[----:B------:R-:W-:Y:S02]  /*1090*/  ISETP.NE.AND.EX P0, PT, R35, RZ, PT, P0 ;  /* 0x000000ff2300720c */ /* 0x000fe40003f05300 */
[----:B------:R-:W0:Y:S01]  /*10a0*/  LDC R33, c[0x0][0x600] ;  /* 0x00018000ff217b82 */ /* 0x000e220000000800 */
[-CC-:B-1----:R-:W-:Y:S02]  /*10b0*/  SHF.R.U64 R31, R4, R20.reuse, R5.reuse ;  /* 0x00000014041f7219 */ /* 0x182fe40000001205 */
[----:B------:R-:W-:-:S05]  /*10c0*/  SHF.R.U32.HI R4, RZ, R20, R5 ;  /* 0x00000014ff047219 */ /* 0x000fca0000011605 */
[----:B------:R-:W1:Y:S01]  /*10d0*/  LDC R28, c[0x0][0x648] ;  /* 0x00019200ff1c7b82 */ /* 0x000e620000000800 */
[-CC-:B----4-:R-:W-:Y:S02]  /*10e0*/  SHF.R.U64 R41, R31, R23.reuse, R4.reuse ;  /* 0x000000171f297219 */ /* 0x190fe40000001204 */
[----:B------:R-:W-:-:S05]  /*10f0*/  SHF.R.U32.HI R5, RZ, R23, R4 ;  /* 0x00000017ff057219 */ /* 0x000fca0000011604 */
[----:B------:R-:W4:Y:S01]  /*1100*/  LDC R37, c[0x0][0x638] ;  /* 0x00018e00ff257b82 */ /* 0x000f220000000800 */
[-C--:B--2---:R-:W-:Y:S02]  /*1110*/  SHF.L.U32 R4, R21, R26.reuse, RZ ;  /* 0x0000001a15047219 */ /* 0x084fe400000006ff */
[--C-:B------:R-:W-:Y:S02]  /*1120*/  SHF.R.U64 R32, R41, R26, R5.reuse ;  /* 0x0000001a29207219 */ /* 0x100fe40000001205 */
[----:B------:R-:W-:Y:S02]  /*1130*/  LOP3.LUT R6, RZ, R4, RZ, 0x33, !PT ;  /* 0x00000004ff067212 */ /* 0x000fe400078e33ff */
[----:B------:R-:W-:Y:S01]  /*1140*/  SHF.R.U32.HI R5, RZ, R26, R5 ;  /* 0x0000001aff057219 */ /* 0x000fe20000011605 */
[----:B------:R-:W2:Y:S01]  /*1150*/  LDC R30, c[0x0][0x610] ;  /* 0x00018400ff1e7b82 */ /* 0x000ea20000000800 */
[----:B------:R-:W-:Y:S01]  /*1160*/  IMAD.MOV.U32 R4, RZ, RZ, R32 ;  /* 0x000000ffff047224 */ /* 0x000fe200078e0020 */
[----:B------:R-:W-:Y:S06]  /*1170*/  @!P0 BRA `(.L_x_14) ;  /* 0x0000000000288947 */ /* 0x000fec0003800000 */
[----:B------:R-:W3:Y:S02]  /*1180*/  LDC R23, c[0x0][0x64c] ;  /* 0x00019300ff177b82 */ /* 0x000ee40000000800 */
[----:B---3--:R-:W-:-:S05]  /*1190*/  IADD3 R23, P0, R32, R23, RZ ;  /* 0x0000001720177210 */ /* 0x008fca0007f1e0ff */
        /* <DEDUP_REMOVED lines=8> */
.L_x_14:
[----:B-1----:R-:W-:Y:S01]  /*1220*/  SHF.R.U64 R17, R4, R28, R5 ;  /* 0x0000001c04117219 */ /* 0x002fe20000001205 */
[----:B------:R-:W-:Y:S01]  /*1230*/  @P4 IMAD R25, R27, R24, R16 ;  /* 0x000000181b194224 */ /* 0x000fe200078e0210 */
[----:B------:R-:W-:Y:S02]  /*1240*/  SHF.L.U32 R4, R39, R26, RZ ;  /* 0x0000001a27047219 */ /* 0x000fe400000006ff */
[----:B------:R-:W-:Y:S01]  /*1250*/  LOP3.LUT R5, R41, R6, RZ, 0xc0, !PT ;  /* 0x0000000629057212 */ /* 0x000fe200078ec0ff */
[----:B0-----:R-:W-:Y:S02]  /*1260*/  VIADD R6, R33, 0xffffffff ;  /* 0xffffffff21067836 */ /* 0x001fe40000000000 */
[----:B------:R-:W-:Y:S02]  /*1270*/  IMAD.MOV R20, RZ, RZ, -R17 ;  /* 0x000000ffff147224 */ /* 0x000fe400078e0a11 */
[----:B------:R-:W-:Y:S01]  /*1280*/  IMAD R16, R4, R17, R5 ;  /* 0x0000001104107224 */ /* 0x000fe200078e0205 */
[----:B------:R-:W-:Y:S01]  /*1290*/  LOP3.LUT R5, R31, R6, RZ, 0xc0, !PT ;  /* 0x000000061f057212 */ /* 0x000fe200078ec0ff */
[----:B----4-:R-:W-:-:S02]  /*12a0*/  IMAD R4, R20, R37, R32 ;  /* 0x0000002514047224 */ /* 0x010fc400078e0220 */
[----:B--2---:R-:W-:Y:S02]  /*12b0*/  IMAD R6, R16, R30, R25 ;  /* 0x0000001e10067224 */ /* 0x004fe400078e0219 */
[----:B------:R-:W-:Y:S02]  /*12c0*/  IMAD R5, R4, R33, R5 ;  /* 0x0000002104057224 */ /* 0x000fe400078e0205 */
[----:B------:R-:W-:-:S03]  /*12d0*/  IMAD.MOV.U32 R20, RZ, RZ, 0x1 ;  /* 0x00000001ff147424 */ /* 0x000fc600078e00ff */
[----:B------:R-:W-:Y:S02]  /*12e0*/  SEL R4, R5, R6, !P4 ;  /* 0x0000000605047207 */ /* 0x000fe40006000000 */
[----:B------:R-:W-:Y:S01]  /*12f0*/  SEL R6, R6, R5, !P4 ;  /* 0x0000000506067207 */ /* 0x000fe20006000000 */
[----:B------:R-:W-:-:S07]  /*1300*/  IMAD.MOV.U32 R5, RZ, RZ, R36 ;  /* 0x000000ffff057224 */ /* 0x000fce00078e0024 */
.L_x_12:
[----:B------:R-:W-:Y:S05]  /*1310*/  @!P2 BRA `(.L_x_15) ;  /* 0x00000000000ca947 */ /* 0x000fea0003800000 */
[----:B------:R-:W-:Y:S01]  /*1320*/  UCGABAR_WAIT ;  /* 0x0000000000007dc7 */ /* 0x000fe20008000000 */
[----:B------:R-:W-:Y:S01]  /*1330*/  CCTL.IVALL ;  /* 0x00000000ff00798f */ /* 0x000fe20002000000 */
[----:B------:R-:W-:Y:S05]  /*1340*/  BRA `(.L_x_16) ;  /* 0x0000000000047947 */ /* 0x000fea0003800000 */
.L_x_15:
[----:B------:R-:W-:Y:S06]  /*1350*/  BAR.SYNC.DEFER_BLOCKING 0x0 ;  /* 0x0000000000007b1d */ /* 0x000fec0000010000 */
.L_x_16:
[----:B------:R-:W-:Y:S05]  /*1360*/  @!P5 BRA `(.L_x_17) ;  /* 0x0000004000f0d947 */ /* 0x000fea0003800000 */
[----:B------:R-:W-:-:S13]  /*1370*/  ISETP.GT.U32.AND P0, PT, R38, 0x1, PT ;  /* 0x000000012600780c */ /* 0x000fda0003f04070 */
[----:B------:R-:W-:Y:S05]  /*1380*/  @P0 EXIT ;  /* 0x000000000000094d */ /* 0x000fea0003800000 */
.L_x_18:
[----:B------:R-:W-:-:S08]  /*1390*/  NOP ;  /* 0x0000000000007918 */ /* 0x000fd00000000000 */
[----:B------:R-:W0:Y:S02]  /*13a0*/  USETMAXREG.TRY_ALLOC.CTAPOOL UP0, 0xe8 ;  /* 0x000000e8000079c8 */ /* 0x000e240008000600 */
[----:B0-----:R-:W-:-:S13]  /*13b0*/  PLOP3.LUT P0, PT, PT, PT, UP0, 0x80, 0x0 ;  /* 0x000000000000781c */ /* 0x001fda0003f0f008 */
[----:B------:R-:W-:Y:S05]  /*13c0*/  @!P0 BRA `(.L_x_18) ;  /* 0xfffffffc00f08947 */ /* 0x000fea000383ffff */
[----:B------:R-:W-:-:S13]  /*13d0*/  LOP3.LUT P0, RZ, R20, 0xff, RZ, 0xc0, !PT ;  /* 0x000000ff14ff7812 */ /* 0x000fda000780c0ff */
[----:B------:R-:W-:Y:S05]  /*13e0*/  @!P0 EXIT ;  /* 0x000000000000894d */ /* 0x000fea0003800000 */
[----:B------:R-:W0:Y:S01]  /*13f0*/  S2UR UR6, SR_CgaCtaId ;  /* 0x00000000000679c3 */ /* 0x000e220000008800 */
[CC--:B------:R-:W-:Y:S01]  /*1400*/  LEA.HI R11, R19.reuse, R10.reuse, RZ, 0x2 ;  /* 0x0000000a130b7211 */ /* 0x0c0fe200078f10ff */
[----:B------:R-:W-:Y:S01]  /*1410*/  UIADD3 UR7, UR15, -0x1, URZ ;  /* 0xffffffff0f077890 */ /* 0x000fe2000fffe03f */
[----:B------:R-:W-:Y:S01]  /*1420*/  LEA.HI R19, R19, R10, RZ, 0x5 ;  /* 0x0000000a13137211 */ /* 0x000fe200078f28ff */
[----:B------:R-:W-:Y:S01]  /*1430*/  UMOV UR12, 0x400 ;  /* 0x00000400000c7882 */ /* 0x000fe20000000000 */
[--C-:B------:R-:W-:Y:S01]  /*1440*/  SHF.R.S32.HI R16, RZ, 0x2, R11.reuse ;  /* 0x00000002ff107819 */ /* 0x100fe2000001140b */
[----:B------:R-:W-:Y:S01]  /*1450*/  UISETP.LT.AND UP0, UPT, UR13, 0x1, UPT ;  /* 0x000000010d00788c */ /* 0x000fe2000bf01270 */
[----:B------:R-:W-:Y:S01]  /*1460*/  SHF.R.S32.HI R17, RZ, 0x1f, R11 ;  /* 0x0000001fff117819 */ /* 0x000fe2000001140b */
[----:B------:R-:W-:Y:S01]  /*1470*/  USHF.L.U32 UR22, UR13, 0x1, URZ ;  /* 0x000000010d167899 */ /* 0x000fe2000800063f */
[----:B------:R-:W-:Y:S01]  /*1480*/  SHF.R.S32.HI R19, RZ, 0x5, R19 ;  /* 0x00000005ff137819 */ /* 0x000fe20000011413 */
[----:B------:R-:W-:Y:S01]  /*1490*/  USEL UR14, UR13, 0x1, UP0 ;  /* 0x000000010d0e7887 */ /* 0x000fe20008000000 */
[----:B------:R-:W-:Y:S01]  /*14a0*/  LEA.HI R17, R17, R16, RZ, 0x3 ;  /* 0x0000001011117211 */ /* 0x000fe200078f18ff */
[----:B------:R-:W-:Y:S01]  /*14b0*/  UISETP.NE.AND UP0, UPT, UR7, URZ, UPT ;  /* 0x0000003f0700728c */ /* 0x000fe2000bf05270 */
[----:B------:R-:W-:Y:S01]  /*14c0*/  LOP3.LUT R11, R11, 0xfffffffc, RZ, 0xc0, !PT ;  /* 0xfffffffc0b0b7812 */ /* 0x000fe200078ec0ff */
[----:B------:R-:W-:Y:S01]  /*14d0*/  UIADD3 UR14, -UR14, UR13, URZ ;  /* 0x0000000d0e0e7290 */ /* 0x000fe2000fffe13f */
[----:B------:R-:W-:Y:S01]  /*14e0*/  LOP3.LUT R17, R17, 0xfffffff8, RZ, 0xc0, !PT ;  /* 0xfffffff811117812 */ /* 0x000fe200078ec0ff */
[----:B------:R-:W-:Y:S01]  /*14f0*/  USEL UR9, URZ, 0x1, UP0 ;  /* 0x000000013f097887 */ /* 0x000fe20008000000 */
[----:B------:R-:W-:Y:S01]  /*1500*/  LOP3.LUT R86, R7, 0x1, RZ, 0xfc, !PT ;  /* 0x0000000107567812 */ /* 0x000fe200078efcff */
[----:B------:R-:W-:-:S02]  /*1510*/  IMAD.IADD R20, R10, 0x1, -R11 ;  /* 0x000000010a147824 */ /* 0x000fc400078e0a0b */
[----:B------:R-:W-:Y:S02]  /*1520*/  IMAD.IADD R16, R16, 0x1, -R17 ;  /* 0x0000000110107824 */ /* 0x000fe400078e0a11 */
[----:B------:R-:W-:Y:S01]  /*1530*/  IMAD.U32 R87, RZ, RZ, UR9 ;  /* 0x00000009ff577e24 */ /* 0x000fe2000f8e00ff */
[----:B0-----:R-:W-:Y:S02]  /*1540*/  ULEA UR12, UR6, UR12, 0x18 ;  /* 0x0000000c060c7291 */ /* 0x001fe4000f8ec03f */
[--C-:B------:R-:W-:Y:S01]  /*1550*/  SHF.R.S32.HI R17, RZ, 0x1f, R16.reuse ;  /* 0x0000001fff117819 */ /* 0x100fe20000011410 */
[----:B------:R-:W-:Y:S01]  /*1560*/  USHF.L.U32 UR6, UR7, 0x3, URZ ;  /* 0x0000000307067899 */ /* 0x000fe2000800063f */
[C-C-:B------:R-:W-:Y:S01]  /*1570*/  IMAD R21, R19.reuse, -0x10, -R16.reuse ;  /* 0xfffffff013157824 */ /* 0x140fe200078e0a10 */
[----:B------:R-:W-:Y:S02]  /*1580*/  UIADD3 UR7, UR12, 0x3100, URZ ;  /* 0x000031000c077890 */ /* 0x000fe4000fffe03f */
[----:B------:R-:W-:Y:S01]  /*1590*/  ULOP3.LUT UR6, UR6, 0x8, URZ, 0xc0, !UPT ;  /* 0x0000000806067892 */ /* 0x000fe2000f8ec03f */
[----:B------:R-:W-:Y:S01]  /*15a0*/  IMAD.WIDE R10, R19, 0x10, R16 ;  /* 0x00000010130a7825 */ /* 0x000fe200078e0210 */
[----:B------:R-:W-:-:S02]  /*15b0*/  UIADD3 UR8, UR12, 0x100, URZ ;  /* 0x000001000c087890 */ /* 0x000fc4000fffe03f */
[----:B------:R-:W-:Y:S02]  /*15c0*/  USHF.R.U32.HI UR7, URZ, 0x4, UR7 ;  /* 0x000000043f077899 */ /* 0x000fe40008011607 */
[----:B------:R-:W-:Y:S02]  /*15d0*/  USHF.R.U32.HI UR8, URZ, 0x4, UR8 ;  /* 0x000000043f087899 */ /* 0x000fe40008011608 */
[----:B------:R-:W-:Y:S02]  /*15e0*/  ULOP3.LUT UR24, UR6, 0x8, URZ, 0x3c, !UPT ;  /* 0x0000000806187892 */ /* 0x000fe4000f8e3c3f */
[----:B------:R-:W-:Y:S02]  /*15f0*/  ULOP3.LUT UR16, UR6, 0x18, URZ, 0x3c, !UPT ;  /* 0x0000001806107892 */ /* 0x000fe4000f8e3c3f */
[----:B------:R-:W-:Y:S01]  /*1600*/  UIADD3 UR23, UR12, 0x40, URZ ;  /* 0x000000400c177890 */ /* 0x000fe2000fffe03f */
[----:B------:R-:W-:Y:S01]  /*1610*/  ULDC UR6, c[0x0][0x284] ;  /* 0x0000a10000067ab9 */ /* 0x000fe20000000800 */
[----:B------:R-:W-:Y:S01]  /*1620*/  ULOP3.LUT UR7, UR7, 0x3fff, URZ, 0xc0, !UPT ;  /* 0x00003fff07077892 */ /* 0x000fe2000f8ec03f */
[----:B------:R-:W-:Y:S01]  /*1630*/  VIADD R21, R21, UR6 ;  /* 0x0000000615157c36 */ /* 0x000fe20008000000 */
[----:B------:R-:W-:-:S02]  /*1640*/  ULOP3.LUT UR8, UR8, 0x3fff, URZ, 0xc0, !UPT ;  /* 0x00003fff08087892 */ /* 0x000fc4000f8ec03f */
[----:B------:R-:W-:Y:S02]  /*1650*/  ULEA UR15, UR15, UR23, 0x3 ;  /* 0x000000170f0f7291 */ /* 0x000fe4000f8e183f */
[----:B------:R-:W-:Y:S02]  /*1660*/  ULOP3.LUT UR17, UR7, 0x10000, URZ, 0xfc, !UPT ;  /* 0x0001000007117892 */ /* 0x000fe4000f8efc3f */
[----:B------:R-:W-:-:S12]  /*1670*/  ULOP3.LUT UR18, UR8, 0x10000, URZ, 0xfc, !UPT ;  /* 0x0001000008127892 */ /* 0x000fd8000f8efc3f */
.L_x_109:
[----:B------:R-:W-:Y:S01]  /*1680*/  SHF.L.U32 R16, R87, 0x1f, RZ ;  /* 0x0000001f57107819 */ /* 0x000fe200000006ff */
[----:B------:R-:W0:Y:S01]  /*1690*/  LDC R17, c[0x0][0x28c] ;  /* 0x0000a300ff117b82 */ /* 0x000e220000000800 */
[----:B------:R-:W-:Y:S01]  /*16a0*/  UMOV UR6, URZ ;  /* 0x0000003f00067c82 */ /* 0x000fe20008000000 */
[----:B------:R-:W-:Y:S01]  /*16b0*/  UMOV UR19, UR5 ;  /* 0x0000000500137c82 */ /* 0x000fe20008000000 */
[----:B-1----:R-:W1:Y:S01]  /*16c0*/  SYNCS.PHASECHK.TRANS64.TRYWAIT P0, [UR15+-0x8], R16 ;  /* 0xfffff810ff0075a7 */ /* 0x002e62000800014f */
[----:B0-----:R-:W-:Y:S01]  /*16d0*/  ISETP.GE.AND P1, PT, R17, 0x1, PT ;  /* 0x000000011100780c */ /* 0x001fe20003f26270 */
[----:B-1234-:R-:W-:-:S12]  /*16e0*/  @!P0 BRA `(.L_x_19) ;  /* 0x0000005000248947 */ /* 0x01efd80003800000 */
.L_x_130:
[----:B------:R-:W-:Y:S01]  /*16f0*/  UMOV UR7, URZ ;  /* 0x0000003f00077c82 */ /* 0x000fe20008000000 */
[----:B------:R-:W-:Y:S01]  /*1700*/  UMOV UR8, URZ ;  /* 0x0000003f00087c82 */ /* 0x000fe20008000000 */
[----:B------:R-:W-:Y:S02]  /*1710*/  CS2R R22, SRZ ;  /* 0x0000000000167805 */ /* 0x000fe4000001ff00 */
[----:B------:R-:W-:Y:S02]  /*1720*/  CS2R R56, SRZ ;  /* 0x0000000000387805 */ /* 0x000fe4000001ff00 */
[----:B------:R-:W-:Y:S02]  /*1730*/  CS2R R58, SRZ ;  /* 0x00000000003a7805 */ /* 0x000fe4000001ff00 */
[----:B------:R-:W-:Y:S02]  /*1740*/  CS2R R60, SRZ ;  /* 0x00000000003c7805 */ /* 0x000fe4000001ff00 */
[----:B------:R-:W-:-:S02]  /*1750*/  CS2R R62, SRZ ;  /* 0x00000000003e7805 */ /* 0x000fc4000001ff00 */
[----:B------:R-:W-:Y:S02]  /*1760*/  CS2R R64, SRZ ;  /* 0x0000000000407805 */ /* 0x000fe4000001ff00 */
        /* <DEDUP_REMOVED lines=9> */
[----:B------:R-:W-:Y:S01]  /*1800*/  CS2R R84, SRZ ;  /* 0x0000000000547805 */ /* 0x000fe2000001ff00 */
[----:B------:R-:W-:Y:S01]  /*1810*/  IMAD.U32 R88, RZ, RZ, UR4 ;  /* 0x00000004ff587e24 */ /* 0x000fe2000f8e00ff */
        /* <DEDUP_REMOVED lines=15> */
[----:B------:R-:W-:Y:S01]  /*1910*/  CS2R R54, SRZ ;  /* 0x0000000000367805 */ /* 0x000fe2000001ff00 */
[----:B------:R-:W-:Y:S06]  /*1920*/  @!P1 BRA `(.L_x_20) ;  /* 0x0000000400589947 */ /* 0x000fec0003800000 */
[----:B------:R-:W-:-:S13]  /*1930*/  ISETP.NE.AND P1, PT, R86, 0x3, PT ;  /* 0x000000035600780c */ /* 0x000fda0003f25270 */
[----:B------:R-:W-:Y:S05]  /*1940*/  @!P1 BRA `(.L_x_21) ;  /* 0x0000000000049947 */ /* 0x000fea0003800000 */
[----:B------:R-:W-:Y:S01]  /*1950*/  BPT.TRAP 0x1 ;  /* 0x000000040000795c */ /* 0x000fe20000300000 */
.L_x_21:
[----:B------:R-:W-:Y:S01]  /*1960*/  ULEA UR6, UR5, UR12, 0x3 ;  /* 0x0000000c05067291 */ /* 0x000fe2000f8e183f */
[----:B0-----:R-:W-:-:S05]  /*1970*/  IMAD.U32 R16, RZ, RZ, UR4 ;  /* 0x00000004ff107e24 */ /* 0x001fca000f8e00ff */
[----:B------:R-:W-:-:S04]  /*1980*/  SHF.L.U32 R16, R16, 0x1f, RZ ;  /* 0x0000001f10107819 */ /* 0x000fc800000006ff */
[----:B------:R0:W1:Y:S01]  /*1990*/  SYNCS.PHASECHK.TRANS64.TRYWAIT P0, [UR6], R16 ;  /* 0x00000010ff0075a7 */ /* 0x0000620008000146 */
[----:B------:R-:W-:Y:S05]  /*19a0*/  @!P1 BRA `(.L_x_22) ;  /* 0x0000000000049947 */ /* 0x000fea0003800000 */
[----:B------:R-:W-:Y:S01]  /*19b0*/  BPT.TRAP 0x1 ;  /* 0x000000040000795c */ /* 0x000fe20000300000 */
.L_x_22:
[----:B-1----:R-:W-:Y:S05]  /*19c0*/  @P0 BRA `(.L_x_23) ;  /* 0x0000000000080947 */ /* 0x002fea0003800000 */
[----:B------:R-:W1:Y:S02]  /*19d0*/  SYNCS.PHASECHK.TRANS64.TRYWAIT P0, [UR6], R16 ;  /* 0x00000010ff0075a7 */ /* 0x000e640008000146 */
[----:B-1----:R-:W-:Y:S05]  /*19e0*/  @!P0 BRA `(.L_x_24) ;  /* 0x0000004c007c8947 */ /* 0x002fea0003800000 */
.L_x_23:
[----:B------:R-:W-:Y:S01]  /*19f0*/  ULEA UR8, UR5, UR18, 0x8 ;  /* 0x0000001205087291 */ /* 0x000fe2000f8e403f */
[----:B------:R-:W-:Y:S01]  /*1a00*/  WARPGROUP.ARRIVE ;  /* 0x00000000000079c5 */ /* 0x000fe20000000000 */
[----:B------:R-:W-:Y:S01]  /*1a10*/  ULEA UR10, UR5, UR17, 0x8 ;  /* 0x00000011050a7291 */ /* 0x000fe2000f8e403f */
[----:B------:R-:W-:Y:S01]  /*1a20*/  CS2R R22, SRZ ;  /* 0x0000000000167805 */ /* 0x000fe2000001ff00 */
[----:B------:R-:W-:Y:S01]  /*1a30*/  UMOV UR9, 0x80000020 ;  /* 0x8000002000097882 */ /* 0x000fe20000000000 */
[----:B------:R-:W-:Y:S01]  /*1a40*/  UMOV UR11, 0x80000020 ;  /* 0x80000020000b7882 */ /* 0x000fe20000000000 */
[----:B------:R-:W-:Y:S01]  /*1a50*/  ULDC UR7, c[0x0][0x50c] ;  /* 0x0001430000077ab9 */ /* 0x000fe20000000800 */
[----:B------:R-:W-:Y:S01]  /*1a60*/  UMOV UR6, 0x2 ;  /* 0x0000000200067882 */ /* 0x000fe20000000000 */
[----:B------:R-:W-:Y:S01]  /*1a70*/  UISETP.NE.AND UP0, UPT, UR7, 0x2, UPT ;  /* 0x000000020700788c */ /* 0x000fe2000bf05270 */
[----:B------:R-:W-:Y:S02]  /*1a80*/  CS2R R56, SRZ ;  /* 0x0000000000387805 */ /* 0x000fe4000001ff00 */
[----:B------:R-:W-:Y:S01]  /*1a90*/  CS2R R58, SRZ ;  /* 0x00000000003a7805 */ /* 0x000fe2000001ff00 */
[----:B------:R-:W-:Y:S01]  /*1aa0*/  QGMMA.64x64x32.F32.E5M2.E5M2 R24, gdesc[UR8], RZ, !UPT ;  /* 0x00e00000081879f3 */ /* 0x000fe2000c7038ff */
[----:B------:R-:W-:Y:S01]  /*1ab0*/  USEL UR7, URZ, 0x1, UP0 ;  /* 0x000000013f077887 */ /* 0x000fe20008000000 */
[----:B------:R-:W-:Y:S01]  /*1ac0*/  CS2R R60, SRZ ;  /* 0x00000000003c7805 */ /* 0x000fe2000001ff00 */
[----:B------:R-:W-:Y:S01]  /*1ad0*/  UIADD3 UR8, UR8, 0x2, URZ ;  /* 0x0000000208087890 */ /* 0x000fe2000fffe03f */
[----:B------:R-:W-:Y:S01]  /*1ae0*/  CS2R R62, SRZ ;  /* 0x00000000003e7805 */ /* 0x000fe2000001ff00 */
[----:B------:R-:W-:Y:S01]  /*1af0*/  UIADD3 UR10, UR10, 0x2, URZ ;  /* 0x000000020a0a7890 */ /* 0x000fe2000fffe03f */
[----:B------:R-:W-:-:S02]  /*1b00*/  CS2R R64, SRZ ;  /* 0x0000000000407805 */ /* 0x000fc4000001ff00 */
[----:B------:R-:W-:Y:S01]  /*1b10*/  ISETP.NE.AND P0, PT, RZ, UR7, PT ;  /* 0x00000007ff007c0c */ /* 0x000fe2000bf05270 */
[----:B------:R-:W-:Y:S01]  /*1b20*/  UMOV UR9, 0x80000020 ;  /* 0x8000002000097882 */ /* 0x000fe20000000000 */
[----:B------:R-:W-:Y:S01]  /*1b30*/  UMOV UR11, 0x80000020 ;  /* 0x80000020000b7882 */ /* 0x000fe20000000000 */
        /* <DEDUP_REMOVED lines=10> */
[----:B------:R-:W-:Y:S01]  /*1be0*/  QGMMA.64x64x32.F32.E5M2.E5M2 R24, gdesc[UR8], R24, gsb0 ;  /* 0x00e00000081879f3 */ /* 0x000fe20008003818 */
[----:B------:R-:W-:Y:S05]  /*1bf0*/  @!P0 BRA `(.L_x_25) ;  /* 0x0000000000888947 */ /* 0x000fea0003800000 */
[----:B------:R-:W-:Y:S02]  /*1c00*/  WARPGROUP.DEPBAR.LE gsb0, 0x0 ;  /* 0x00008000000079c5 */ /* 0x000fe40000010000 */
[----:B------:R-:W-:-:S01]  /*1c10*/  FADD R85, RZ, R24 ;  /* 0x00000018ff557221 */ /* 0x000fc20000000000 */
[----:B------:R-:W-:Y:S01]  /*1c20*/  FADD R84, RZ, R25 ;  /* 0x00000019ff547221 */ /* 0x000fe20000000000 */
        /* <DEDUP_REMOVED lines=30> */
[----:B------:R-:W-:-:S06]  /*1e10*/  UMOV UR6, URZ ;  /* 0x0000003f00067c82 */ /* 0x000fcc0008000000 */
.L_x_25:
[----:B------:R-:W-:-:S04]  /*1e20*/  UIADD3 UR19, UR5, 0x1, URZ ;  /* 0x0000000105137890 */ /* 0x000fc8000fffe03f */
[----:B------:R-:W-:-:S04]  /*1e30*/  UISETP.NE.AND UP0, UPT, UR19, 0x3, UPT ;  /* 0x000000031300788c */ /* 0x000fc8000bf05270 */
[----:B------:R-:W-:Y:S02]  /*1e40*/  USEL UR8, URZ, 0x1, UP0 ;  /* 0x000000013f087887 */ /* 0x000fe40008000000 */
[----:B------:R-:W-:Y:S02]  /*1e50*/  USEL UR19, UR19, URZ, UP0 ;  /* 0x0000003f13137287 */ /* 0x000fe40008000000 */
[----:B------:R-:W-:-:S06]  /*1e60*/  ULOP3.LUT UR8, UR4, UR8, URZ, 0x3c, !UPT ;  /* 0x0000000804087292 */ /* 0x000fcc000f8e3c3f */
[----:B------:R-:W-:Y:S01]  /*1e70*/  IMAD.U32 R88, RZ, RZ, UR8 ;  /* 0x00000008ff587e24 */ /* 0x000fe2000f8e00ff */
[----:B------:R-:W-:-:S06]  /*1e80*/  UMOV UR8, 0x1 ;  /* 0x0000000100087882 */ /* 0x000fcc0000000000 */
.L_x_20:
[----:B------:R-:W-:-:S06]  /*1e90*/  UISETP.GE.AND UP0, UPT, UR14, 0x1, UPT ;  /* 0x000000010e00788c */ /* 0x000fcc000bf06270 */
[----:B------:R-:W-:-:S13]  /*1ea0*/  PLOP3.LUT P0, PT, PT, PT, UP0, 0x80, 0x0 ;  /* 0x000000000000781c */ /* 0x000fda0003f0f008 */
[----:B------:R-:W-:Y:S05]  /*1eb0*/  @!P0 BRA `(.L_x_26) ;  /* 0x0000000400688947 */ /* 0x000fea0003800000 */
[----:B01----:R-:W-:Y:S01]  /*1ec0*/  IMAD.U32 R16, RZ, RZ, UR14 ;  /* 0x0000000eff107e24 */ /* 0x003fe2000f8e00ff */
[----:B------:R-:W-:Y:S01]  /*1ed0*/  ULDC UR25, c[0x0][0x50c] ;  /* 0x0001430000197ab9 */ /* 0x000fe20000000800 */
[----:B------:R-:W-:-:S07]  /*1ee0*/  IMAD.U32 R17, RZ, RZ, UR5 ;  /* 0x00000005ff117e24 */ /* 0x000fce000f8e00ff */
.L_x_34:
[----:B------:R-:W-:-:S13]  /*1ef0*/  ISETP.NE.AND P1, PT, R86, 0x3, PT ;  /* 0x000000035600780c */ /* 0x000fda0003f25270 */
[----:B------:R-:W-:Y:S05]  /*1f00*/  @!P1 BRA `(.L_x_27) ;  /* 0x0000000000049947 */ /* 0x000fea0003800000 */
[----:B------:R-:W-:Y:S01]  /*1f10*/  BPT.TRAP 0x1 ;  /* 0x000000040000795c */ /* 0x000fe20000300000 */
.L_x_27:
[----:B------:R-:W-:Y:S01]  /*1f20*/  ULEA UR9, UR19, UR12, 0x3 ;  /* 0x0000000c13097291 */ /* 0x000fe2000f8e183f */
[----:B------:R-:W-:-:S08]  /*1f30*/  SHF.L.U32 R18, R88, 0x1f, RZ ;  /* 0x0000001f58127819 */ /* 0x000fd000000006ff */
[----:B------:R0:W1:Y:S01]  /*1f40*/  SYNCS.PHASECHK.TRANS64.TRYWAIT P0, [UR9], R18 ;  /* 0x00000012ff0075a7 */ /* 0x0000620008000149 */
[----:B------:R-:W-:Y:S05]  /*1f50*/  @!P1 BRA `(.L_x_28) ;  /* 0x0000000000049947 */ /* 0x000fea0003800000 */
[----:B------:R-:W-:Y:S01]  /*1f60*/  BPT.TRAP 0x1 ;  /* 0x000000040000795c */ /* 0x000fe20000300000 */
.L_x_28:
[----:B-1----:R-:W-:Y:S05]  /*1f70*/  @P0 BRA `(.L_x_29) ;  /* 0x0000000000080947 */ /* 0x002fea0003800000 */
[----:B------:R-:W1:Y:S02]  /*1f80*/  SYNCS.PHASECHK.TRANS64.TRYWAIT P0, [UR9], R18 ;  /* 0x00000012ff0075a7 */ /* 0x000e640008000149 */
[----:B-1----:R-:W-:Y:S05]  /*1f90*/  @!P0 BRA `(.L_x_30) ;  /* 0x0000004800288947 */ /* 0x002fea0003800000 */
.L_x_29:
[----:B------:R-:W-:Y:S01]  /*1fa0*/  UISETP.NE.AND UP0, UPT, UR7, URZ, UPT ;  /* 0x0000003f0700728c */ /* 0x000fe2000bf05270 */
[----:B------:R-:W-:Y:S01]  /*1fb0*/  WARPGROUP.ARRIVE ;  /* 0x00000000000079c5 */ /* 0x000fe20000000000 */
[----:B------:R-:W-:Y:S02]  /*1fc0*/  ULEA UR10, UR19, UR17, 0x8 ;  /* 0x00000011130a7291 */ /* 0x000fe4000f8e403f */
[----:B------:R-:W-:Y:S01]  /*1fd0*/  USEL UR8, UR8, URZ, !UP0 ;  /* 0x0000003f08087287 */ /* 0x000fe2000c000000 */
[----:B------:R-:W-:Y:S01]  /*1fe0*/  UMOV UR9, 0x80000020 ;  /* 0x8000002000097882 */ /* 0x000fe20000000000 */
[----:B------:R-:W-:Y:S02]  /*1ff0*/  UMOV UR11, 0x80000020 ;  /* 0x80000020000b7882 */ /* 0x000fe40000000000 */
[----:B------:R-:W-:Y:S02]  /*2000*/  UISETP.NE.U32.AND UP0, UPT, UR8, URZ, UPT ;  /* 0x0000003f0800728c */ /* 0x000fe4000bf05070 */
[----:B------:R-:W-:-:S02]  /*2010*/  ULEA UR8, UR19, UR18, 0x8 ;  /* 0x0000001213087291 */ /* 0x000fc4000f8e403f */
[----:B------:R-:W-:-:S07]  /*2020*/  UIADD3 UR6, UR6, 0x2, URZ ;  /* 0x0000000206067890 */ /* 0x000fce000fffe03f */
[----:B------:R-:W-:Y:S01]  /*2030*/  QGMMA.64x64x32.F32.E5M2.E5M2 R24, gdesc[UR8], R24, UP0 ;  /* 0x00e00000081879f3 */ /* 0x000fe2000bf03818 */
[----:B------:R-:W-:Y:S02]  /*2040*/  UIADD3 UR8, UR8, 0x2, URZ ;  /* 0x0000000208087890 */ /* 0x000fe4000fffe03f */
[----:B------:R-:W-:Y:S01]  /*2050*/  UIADD3 UR10, UR10, 0x2, URZ ;  /* 0x000000020a0a7890 */ /* 0x000fe2000fffe03f */
[----:B------:R-:W-:Y:S01]  /*2060*/  UMOV UR9, 0x80000020 ;  /* 0x8000002000097882 */ /* 0x000fe20000000000 */
[----:B------:R-:W-:Y:S01]  /*2070*/  UMOV UR11, 0x80000020 ;  /* 0x80000020000b7882 */ /* 0x000fe20000000000 */
[----:B------:R-:W-:-:S04]  /*2080*/  UISETP.NE.AND UP0, UPT, UR6, UR25, UPT ;  /* 0x000000190600728c */ /* 0x000fc8000bf05270 */
[----:B------:R-:W-:-:S06]  /*2090*/  USEL UR7, URZ, 0x1, UP0 ;  /* 0x000000013f077887 */ /* 0x000fcc0008000000 */
[----:B------:R-:W-:Y:S01]  /*20a0*/  ISETP.NE.AND P0, PT, RZ, UR7, PT ;  /* 0x00000007ff007c0c */ /* 0x000fe2000bf05270 */
[----:B------:R-:W-:Y:S03]  /*20b0*/  QGMMA.64x64x32.F32.E5M2.E5M2 R24, gdesc[UR8], R24, gsb0 ;  /* 0x00e00000081879f3 */ /* 0x000fe60008003818 */
[----:B------:R-:W-:-:S09]  /*20c0*/  WARPGROUP.DEPBAR.LE gsb0, 0x1 ;  /* 0x00008000000079c5 */ /* 0x000fd20000010100 */
[----:B------:R-:W-:Y:S05]  /*20d0*/  @!P0 BRA `(.L_x_31) ;  /* 0x0000000000888947 */ /* 0x000fea0003800000 */
[----:B------:R-:W-:Y:S02]  /*20e0*/  WARPGROUP.DEPBAR.LE gsb0, 0x0 ;  /* 0x00008000000079c5 */ /* 0x000fe40000010000 */
[----:B------:R-:W-:-:S01]  /*20f0*/  FADD R85, R24, R85 ;  /* 0x0000005518557221 */ /* 0x000fc20000000000 */
[----:B------:R-:W-:Y:S01]  /*2100*/  FADD R84, R25, R84 ;  /* 0x0000005419547221 */ /* 0x000fe20000000000 */
        /* <DEDUP_REMOVED lines=30> */
[----:B------:R-:W-:-:S06]  /*22f0*/  UMOV UR6, URZ ;  /* 0x0000003f00067c82 */ /* 0x000fcc0008000000 */
.L_x_31:
[----:B------:R-:W-:Y:S05]  /*2300*/  @!P1 BRA `(.L_x_32) ;  /* 0x0000000000049947 */ /* 0x000fea0003800000 */
[----:B------:R-:W-:Y:S01]  /*2310*/  BPT.TRAP 0x1 ;  /* 0x000000040000795c */ /* 0x000fe20000300000 */
.L_x_32:
[----:B------:R-:W-:-:S13]  /*2320*/  ISETP.NE.AND P0, PT, R13, RZ, PT ;  /* 0x000000ff0d00720c */ /* 0x000fda0003f05270 */
[----:B01----:R-:W-:-:S05]  /*2330*/  @P0 LEA R18, R17, UR12, 0x3 ;  /* 0x0000000c11120c11 */ /* 0x003fca000f8e18ff */
[----:B------:R-:W-:-:S05]  /*2340*/  @P0 VIADD R19, R18, 0x18 ;  /* 0x0000001812130836 */ /* 0x000fca0000000000 */
[----:B------:R-:W-:-:S04]  /*2350*/  @P0 PRMT R19, R12, 0x654, R19 ;  /* 0x000006540c130816 */ /* 0x000fc80000000013 */
[----:B------:R0:W-:Y:S01]  /*2360*/  @P0 SYNCS.ARRIVE.TRANS64.RED.A1T0 RZ, [R19+URZ], RZ ;  /* 0x000000ff13ff09a7 */ /* 0x0001e2000810043f */
[----:B------:R-:W-:-:S13]  /*2370*/  ISETP.GT.U32.AND P0, PT, R7, 0x1, PT ;  /* 0x000000010700780c */ /* 0x000fda0003f04070 */
[----:B0-----:R-:W-:Y:S05]  /*2380*/  @P0 BRA `(.L_x_33) ;  /* 0x0000000000040947 */ /* 0x001fea0003800000 */
[----:B------:R-:W-:Y:S01]  /*2390*/  BPT.TRAP 0x1 ;  /* 0x000000040000795c */ /* 0x000fe20000300000 */
.L_x_33:
[----:B------:R-:W-:Y:S01]  /*23a0*/  UIADD3 UR19, UR19, 0x1, URZ ;  /* 0x0000000113137890 */ /* 0x000fe2000fffe03f */
[C---:B------:R-:W-:Y:S01]  /*23b0*/  ISETP.GT.AND P1, PT, R16.reuse, 0x1, PT ;  /* 0x000000011000780c */ /* 0x040fe20003f24270 */
[----:B------:R-:W-:Y:S02]  /*23c0*/  VIADD R17, R17, 0x1 ;  /* 0x0000000111117836 */ /* 0x000fe40000000000 */
[----:B------:R-:W-:Y:S01]  /*23d0*/  UISETP.NE.AND UP0, UPT, UR19, 0x3, UPT ;  /* 0x000000031300788c */ /* 0x000fe2000bf05270 */
[----:B------:R-:W-:Y:S02]  /*23e0*/  VIADD R16, R16, 0xffffffff ;  /* 0xffffffff10107836 */ /* 0x000fe40000000000 */
[C---:B------:R-:W-:Y:S01]  /*23f0*/  ISETP.NE.AND P0, PT, R17.reuse, 0x3, PT ;  /* 0x000000031100780c */ /* 0x040fe20003f05270 */
[----:B------:R-:W-:Y:S02]  /*2400*/  USEL UR8, URZ, 0x1, UP0 ;  /* 0x000000013f087887 */ /* 0x000fe40008000000 */
[----:B------:R-:W-:Y:S01]  /*2410*/  USEL UR19, UR19, URZ, UP0 ;  /* 0x0000003f13137287 */ /* 0x000fe20008000000 */
[----:B------:R-:W-:-:S03]  /*2420*/  SEL R17, R17, RZ, P0 ;  /* 0x000000ff11117207 */ /* 0x000fc60000000000 */
[----:B------:R-:W-:Y:S01]  /*2430*/  LOP3.LUT R88, R88, UR8, RZ, 0x3c, !PT ;  /* 0x0000000858587c12 */ /* 0x000fe2000f8e3cff */
[----:B------:R-:W-:Y:S01]  /*2440*/  UMOV UR8, 0x1 ;  /* 0x0000000100087882 */ /* 0x000fe20000000000 */
[----:B------:R-:W-:Y:S06]  /*2450*/  @P1 BRA `(.L_x_34) ;  /* 0xfffffff800a41947 */ /* 0x000fec000383ffff */
.L_x_26:
[----:B------:R-:W-:Y:S01]  /*2460*/  UISETP.NE.AND UP0, UPT, UR6, URZ, UPT ;  /* 0x0000003f0600728c */ /* 0x000fe2000bf05270 */
[----:B01----:R-:W0:Y:S01]  /*2470*/  LDC R16, c[0x0][0x28c] ;  /* 0x0000a300ff107b82 */ /* 0x003e220000000800 */
[----:B------:R-:W-:Y:S02]  /*2480*/  IMAD.U32 R17, RZ, RZ, UR24 ;  /* 0x00000018ff117e24 */ /* 0x000fe4000f8e00ff */
[----:B------:R-:W-:-:S06]  /*2490*/  USEL UR6, URZ, 0x1, !UP0 ;  /* 0x000000013f067887 */ /* 0x000fcc000c000000 */
[----:B------:R-:W-:-:S13]  /*24a0*/  ISETP.NE.AND P0, PT, RZ, UR6, PT ;  /* 0x00000006ff007c0c */ /* 0x000fda000bf05270 */
[----:B------:R-:W-:Y:S05]  /*24b0*/  @!P0 BRA `(.L_x_35) ;  /* 0x0000000000848947 */ /* 0x000fea0003800000 */
[----:B------:R-:W-:Y:S02]  /*24c0*/  WARPGROUP.DEPBAR.LE gsb0, 0x0 ;  /* 0x00008000000079c5 */ /* 0x000fe40000010000 */
[----:B------:R-:W-:Y:S01]  /*24d0*/  FADD R85, R24, R85 ;  /* 0x0000005518557221 */ /* 0x000fe20000000000 */
        /* <DEDUP_REMOVED lines=30> */
[----:B------:R-:W-:-:S07]  /*26c0*/  FADD R22, R22, R55 ;  /* 0x0000003716167221 */ /* 0x000fce0000000000 */
.L_x_35:
[----:B0-----:R-:W-:Y:S01]  /*26d0*/  ISETP.GE.AND P0, PT, R16, 0x1, PT ;  /* 0x000000011000780c */ /* 0x001fe20003f06270 */
[----:B------:R0:W-:Y:S01]  /*26e0*/  SYNCS.ARRIVE.TRANS64.A1T0 RZ, [R17+UR23], RZ ;  /* 0x000000ff11ff79a7 */ /* 0x0001e20008100017 */
[----:B------:R-:W-:-:S11]  /*26f0*/  WARPGROUP.DEPBAR.LE gsb0, 0x0 ;  /* 0x00008000000079c5 */ /* 0x000fd60000010000 */
[----:B------:R-:W-:Y:S05]  /*2700*/  @!P0 BRA `(.L_x_36) ;  /* 0x0000000000488947 */ /* 0x000fea0003800000 */
[----:B------:R-:W-:-:S13]  /*2710*/  ISETP.NE.AND P0, PT, R86, 0x3, PT ;  /* 0x000000035600780c */ /* 0x000fda0003f05270 */
[----:B------:R-:W-:Y:S05]  /*2720*/  @!P0 BRA `(.L_x_37) ;  /* 0x0000000000048947 */ /* 0x000fea0003800000 */
[----:B------:R-:W-:Y:S01]  /*2730*/  BPT.TRAP 0x1 ;  /* 0x000000040000795c */ /* 0x000fe20000300000 */
.L_x_37:
[----:B------:R-:W-:-:S13]  /*2740*/  ISETP.NE.AND P0, PT, R13, RZ, PT ;  /* 0x000000ff0d00720c */ /* 0x000fda0003f05270 */
[----:B------:R-:W-:-:S05]  /*2750*/  VOTEU.ANY UP0, P0 ;  /* 0x00000000003f7886 */ /* 0x000fca0000000100 */
[----:B------:R-:W-:-:S06]  /*2760*/  @UP0 UIADD3 UR6, UR14, UR5, URZ ;  /* 0x000000050e060290 */ /* 0x000fcc000fffe03f */
[----:B------:R-:W-:Y:S02]  /*2770*/  IMAD.U32 R16, RZ, RZ, UR6 ;  /* 0x00000006ff107e24 */ /* 0x000fe4000f8e00ff */
[----:B------:R-:W-:Y:S02]  /*2780*/  IMAD.U32 R19, RZ, RZ, UR6 ;  /* 0x00000006ff137e24 */ /* 0x000fe4000f8e00ff */
[----:B0-----:R-:W-:-:S05]  /*2790*/  @P0 IMAD.WIDE.U32 R16, R16, -0x55555555, RZ ;  /* 0xaaaaaaab10100825 */ /* 0x001fca00078e00ff */
[----:B------:R-:W-:-:S05]  /*27a0*/  @P0 SHF.R.U32.HI R16, RZ, 0x1, R17 ;  /* 0x00000001ff100819 */ /* 0x000fca0000011611 */
[----:B------:R-:W-:-:S05]  /*27b0*/  @P0 IMAD R16, R16, -0x3, R19 ;  /* 0xfffffffd10100824 */ /* 0x000fca00078e0213 */
[----:B------:R-:W-:-:S05]  /*27c0*/  @P0 LEA R16, R16, UR12, 0x3 ;  /* 0x0000000c10100c11 */ /* 0x000fca000f8e18ff */
[----:B------:R-:W-:-:S05]  /*27d0*/  @P0 VIADD R17, R16, 0x18 ;  /* 0x0000001810110836 */ /* 0x000fca0000000000 */
[----:B------:R-:W-:-:S04]  /*27e0*/  @P0 PRMT R17, R12, 0x654, R17 ;  /* 0x000006540c110816 */ /* 0x000fc80000000011 */
[----:B------:R1:W-:Y:S01]  /*27f0*/  @P0 SYNCS.ARRIVE.TRANS64.RED.A1T0 RZ, [R17+URZ], RZ ;  /* 0x000000ff11ff09a7 */ /* 0x0003e2000810043f */
[----:B------:R-:W-:-:S13]  /*2800*/  ISETP.GT.U32.AND P0, PT, R7, 0x1, PT ;  /* 0x000000010700780c */ /* 0x000fda0003f04070 */
[----:B-1----:R-:W-:Y:S05]  /*2810*/  @P0 BRA `(.L_x_36) ;  /* 0x0000000000040947 */ /* 0x002fea0003800000 */
[----:B------:R-:W-:Y:S01]  /*2820*/  BPT.TRAP 0x1 ;  /* 0x000000040000795c */ /* 0x000fe20000300000 */
.L_x_36:
[----:B------:R-:W-:Y:S01]  /*2830*/  SHF.L.U32 R16, R87, 0x1f, RZ ;  /* 0x0000001f57107819 */ /* 0x000fe200000006ff */
[----:B------:R-:W-:Y:S01]  /*2840*/  UIADD3 UR5, UR22, UR5, URZ ;  /* 0x0000000516057290 */ /* 0x000fe2000fffe03f */
[----:B------:R-:W1:Y:S01]  /*2850*/  LDC R31, c[0x0][0x288] ;  /* 0x0000a200ff1f7b82 */ /* 0x000e620000000800 */
[----:B------:R-:W-:Y:S01]  /*2860*/  UISETP.GE.U32.AND UP1, UPT, UR22, 0x3, UPT ;  /* 0x000000031600788c */ /* 0x000fe2000bf26070 */
[----:B------:R-:W-:Y:S01]  /*2870*/  IMAD.SHL.U32 R24, R20, 0x2, RZ ;  /* 0x0000000214187824 */ /* 0x000fe200078e00ff */
[----:B------:R-:W-:Y:S02]  /*2880*/  UISETP.GT.U32.AND UP0, UPT, UR5, 0x2, UPT ;  /* 0x000000020500788c */ /* 0x000fe4000bf04070 */
[----:B------:R-:W-:Y:S02]  /*2890*/  UIMAD.WIDE.U32 UR6, UR5, -0x55555555, URZ ;  /* 0xaaaaaaab050678a5 */ /* 0x000fe4000f8e003f */
[----:B------:R-:W-:Y:S01]  /*28a0*/  UISETP.LT.U32.AND UP0, UPT, UR22, 0x3, UP0 ;  /* 0x000000031600788c */ /* 0x000fe20008701070 */
[----:B------:R-:W4:Y:S01]  /*28b0*/  SYNCS.PHASECHK.TRANS64.TRYWAIT P0, [UR15+0x8], R16 ;  /* 0x00000810ff0075a7 */ /* 0x000f22000800014f */
[----:B------:R-:W-:Y:S01]  /*28c0*/  USHF.R.U32.HI UR6, URZ, 0x1, UR7 ;  /* 0x000000013f067899 */ /* 0x000fe20008011607 */
[----:B------:R-:W-:Y:S01]  /*28d0*/  SHF.R.S32.HI R25, RZ, 0x1f, R24 ;  /* 0x0000001fff197819 */ /* 0x000fe20000011418 */
[----:B------:R-:W-:-:S02]  /*28e0*/  USEL UR8, URZ, 0x1, !UP0 ;  /* 0x000000013f087887 */ /* 0x000fc4000c000000 */
[----:B------:R-:W-:Y:S02]  /*28f0*/  UIMAD UR5, UR6, -0x3, UR5 ;  /* 0xfffffffd060578a4 */ /* 0x000fe4000f8e0205 */
[----:B------:R-:W-:-:S04]  /*2900*/  ULOP3.LUT UR4, UR4, UR8, URZ, 0x3c, !UPT ;  /* 0x0000000804047292 */ /* 0x000fc8000f8e3c3f */
[----:B------:R-:W-:Y:S01]  /*2910*/  @UP1 ULOP3.LUT UR4, UR4, 0x1, UR6, 0x78, !UPT ;  /* 0x0000000104041892 */ /* 0x000fe2000f8e7806 */
[----:B-1--4-:R-:W-:Y:S11]  /*2920*/  @!P0 BRA `(.L_x_38) ;  /* 0x0000003c00dc8947 */ /* 0x012ff60003800000 */
.L_x_131:
[----:B------:R-:W-:Y:S01]  /*2930*/  IMAD.SHL.U32 R33, R4, 0x40, RZ ;  /* 0x0000004004217824 */ /* 0x000fe200078e00ff */
[----:B------:R-:W-:Y:S01]  /*2940*/  ULDC UR8, c[0x0][0x284] ;  /* 0x0000a10000087ab9 */ /* 0x000fe20000000800 */
[----:B------:R-:W-:Y:S01]  /*2950*/  IMAD.SHL.U32 R4, R6, 0x40, RZ ;  /* 0x0000004006047824 */ /* 0x000fe200078e00ff */
[----:B------:R-:W-:Y:S01]  /*2960*/  SHF.R.S32.HI R32, RZ, 0x1f, R5 ;  /* 0x0000001fff207819 */ /* 0x000fe20000011405 */
[----:B------:R-:W-:Y:S01]  /*2970*/  ULDC.64 UR6, c[0x0][0x5d0] ;  /* 0x0001740000067ab9 */ /* 0x000fe20000000a00 */
[----:B------:R-:W-:Y:S01]  /*2980*/  SHF.R.S32.HI R30, RZ, 0x1f, R33 ;  /* 0x0000001fff1e7819 */ /* 0x000fe20000011421 */
[----:B0-----:R-:W-:Y:S01]  /*2990*/  IMAD.WIDE.U32 R16, R5, UR6, R24 ;  /* 0x0000000605107c25 */ /* 0x001fe2000f8e0018 */
[----:B------:R-:W-:-:S03]  /*29a0*/  ISETP.GE.AND P0, PT, R4, UR8, PT ;  /* 0x0000000804007c0c */ /* 0x000fc6000bf06270 */
[----:B------:R-:W-:Y:S01]  /*29b0*/  IMAD R18, R32, UR6, RZ ;  /* 0x0000000620127c24 */ /* 0x000fe2000f8e02ff */
[C---:B------:R-:W-:Y:S02]  /*29c0*/  ISETP.GE.OR P0, PT, R33.reuse, R31, P0 ;  /* 0x0000001f2100720c */ /* 0x040fe40000706670 */
[----:B------:R-:W-:Y:S01]  /*29d0*/  IADD3 R16, P1, R33, R16, RZ ;  /* 0x0000001021107210 */ /* 0x000fe20007f3e0ff */
[----:B------:R-:W-:-:S05]  /*29e0*/  IMAD R19, R5, UR7, R18 ;  /* 0x0000000705137c24 */ /* 0x000fca000f8e0212 */
[----:B------:R-:W-:-:S05]  /*29f0*/  IADD3.X R17, R30, R17, R19, P1, !PT ;  /* 0x000000111e117210 */ /* 0x000fca0000ffe413 */
[----:B------:R-:W-:Y:S05]  /*2a00*/  @P0 BRA `(.L_x_39) ;  /* 0x0000002400a80947 */ /* 0x000fea0003800000 */
[----:B------:R-:W0:Y:S01]  /*2a10*/  LDC.64 R26, c[0x0][0x5c8] ;  /* 0x00017200ff1a7b82 */ /* 0x000e220000000a00 */
[----:B------:R-:W-:Y:S01]  /*2a20*/  IMAD.WIDE R28, R6, 0x40, R10 ;  /* 0x00000040061c7825 */ /* 0x000fe200078e020a */
[----:B------:R-:W-:Y:S01]  /*2a30*/  ULDC.64 UR6, c[0x0][0x5c0] ;  /* 0x0001700000067ab9 */ /* 0x000fe20000000a00 */
[----:B------:R-:W-:Y:S02]  /*2a40*/  BSSY B0, `(.L_x_39) ;  /* 0x0000266000007945 */ /* 0x000fe40003800000 */
[-C--:B0-----:R-:W-:Y:S02]  /*2a50*/  IMAD R6, R29, R26.reuse, RZ ;  /* 0x0000001a1d067224 */ /* 0x081fe400078e02ff */
[----:B------:R-:W-:-:S04]  /*2a60*/  IMAD.WIDE.U32 R16, R28, R26, R16 ;  /* 0x0000001a1c107225 */ /* 0x000fc800078e0010 */
[----:B------:R-:W-:Y:S01]  /*2a70*/  IMAD R19, R28, R27, R6 ;  /* 0x0000001b1c137224 */ /* 0x000fe200078e0206 */
[----:B------:R-:W-:Y:S02]  /*2a80*/  LEA R18, P0, R26, R16, 0x3 ;  /* 0x000000101a127211 */ /* 0x000fe400078018ff */
[----:B------:R-:W-:Y:S01]  /*2a90*/  IADD3 R16, P1, R16, UR6, RZ ;  /* 0x0000000610107c10 */ /* 0x000fe2000ff3e0ff */
[----:B------:R-:W-:Y:S01]  /*2aa0*/  IMAD.IADD R19, R17, 0x1, R19 ;  /* 0x0000000111137824 */ /* 0x000fe200078e0213 */
[----:B------:R-:W-:-:S04]  /*2ab0*/  IADD3 R18, P2, R18, UR6, RZ ;  /* 0x0000000612127c10 */ /* 0x000fc8000ff5e0ff */
[----:B------:R-:W-:Y:S01]  /*2ac0*/  LEA.HI.X R6, R26, R19, R27, 0x3, P0 ;  /* 0x000000131a067211 */ /* 0x000fe200000f1c1b */
[----:B------:R-:W-:Y:S01]  /*2ad0*/  IMAD R26, R20, -0x2, R31 ;  /* 0xfffffffe141a7824 */ /* 0x000fe200078e021f */
[----:B---3-5:R-:W-:Y:S02]  /*2ae0*/  FSETP.NEU.AND P0, PT, R15, RZ, PT ;  /* 0x000000ff0f00720b */ /* 0x028fe40003f0d000 */
[----:B------:R-:W-:Y:S01]  /*2af0*/  IADD3.X R17, R19, UR7, RZ, P1, !PT ;  /* 0x0000000713117c10 */ /* 0x000fe20008ffe4ff */
[----:B------:R-:W-:Y:S01]  /*2b00*/  IMAD.IADD R26, R26, 0x1, -R33 ;  /* 0x000000011a1a7824 */ /* 0x000fe200078e0a21 */
[----:B------:R-:W-:Y:S01]  /*2b10*/  IADD3.X R19, R6, UR7, RZ, P2, !PT ;  /* 0x0000000706137c10 */ /* 0x000fe200097fe4ff */
[----:B------:R-:W-:-:S08]  /*2b20*/  IMAD.IADD R6, R21, 0x1, -R4 ;  /* 0x0000000115067824 */ /* 0x000fd000078e0a04 */
[----:B------:R-:W-:Y:S05]  /*2b30*/  @!P0 BRA `(.L_x_40) ;  /* 0x0000001c00188947 */ /* 0x000fea0003800000 */
[----:B------:R-:W-:Y:S01]  /*2b40*/  ULDC.64 UR6, c[0x0][0x5b8] ;  /* 0x00016e0000067ab9 */ /* 0x000fe20000000a00 */
[----:B------:R-:W-:Y:S01]  /*2b50*/  ULDC.64 UR8, c[0x0][0x5a8] ;  /* 0x00016a0000087ab9 */ /* 0x000fe20000000a00 */
[----:B------:R-:W-:Y:S01]  /*2b60*/  IMAD.WIDE.U32 R24, R5, UR6, R24 ;  /* 0x0000000605187c25 */ /* 0x000fe2000f8e0018 */
[----:B------:R-:W-:Y:S03]  /*2b70*/  BSSY B1, `(.L_x_41) ;  /* 0x0000010000017945 */ /* 0x000fe60003800000 */
[----:B------:R-:W-:Y:S01]  /*2b80*/  IMAD R4, R32, UR6, RZ ;  /* 0x0000000620047c24 */ /* 0x000fe2000f8e02ff */
[----:B------:R-:W-:-:S03]  /*2b90*/  IADD3 R24, P0, R33, R24, RZ ;  /* 0x0000001821187210 */ /* 0x000fc60007f1e0ff */
[----:B------:R-:W-:Y:S01]  /*2ba0*/  IMAD R5, R5, UR7, R4 ;  /* 0x0000000705057c24 */ /* 0x000fe2000f8e0204 */
[----:B------:R-:W-:Y:S02]  /*2bb0*/  ULDC.64 UR6, c[0x0][0x5b0] ;  /* 0x00016c0000067ab9 */ /* 0x000fe40000000a00 */
[----:B------:R-:W-:Y:S02]  /*2bc0*/  IMAD R27, R29, UR6, RZ ;  /* 0x000000061d1b7c24 */ /* 0x000fe4000f8e02ff */
[----:B------:R-:W-:Y:S02]  /*2bd0*/  IADD3.X R25, R30, R25, R5, P0, !PT ;  /* 0x000000191e197210 */ /* 0x000fe400007fe405 */
[----:B------:R-:W-:Y:S01]  /*2be0*/  ISETP.GE.AND P0, PT, R26, 0x1, PT ;  /* 0x000000011a00780c */ /* 0x000fe20003f06270 */
[C---:B------:R-:W-:Y:S02]  /*2bf0*/  IMAD R27, R28.reuse, UR7, R27 ;  /* 0x000000071c1b7c24 */ /* 0x040fe4000f8e021b */
[----:B------:R-:W-:Y:S01]  /*2c00*/  IMAD.WIDE.U32 R4, R28, UR6, R24 ;  /* 0x000000061c047c25 */ /* 0x000fe2000f8e0018 */
[----:B------:R-:W-:-:S02]  /*2c10*/  ISETP.LT.OR P3, PT, R6, 0x1, !P0 ;  /* 0x000000010600780c */ /* 0x000fc40004761670 */
[----:B------:R-:W-:-:S04]  /*2c20*/  IADD3 R4, P1, R4, UR8, RZ ;  /* 0x0000000804047c10 */ /* 0x000fc8000ff3e0ff */
[--C-:B------:R-:W-:Y:S02]  /*2c30*/  IADD3.X R5, R5, UR9, R27.reuse, P1, !PT ;  /* 0x0000000905057c10 */ /* 0x100fe40008ffe41b */
[----:B------:R-:W-:-:S05]  /*2c40*/  PRMT R27, RZ, 0x7610, R27 ;  /* 0x00007610ff1b7816 */ /* 0x000fca000000001b */
[----:B------:R-:W-:Y:S05]  /*2c50*/  @P3 BRA `(.L_x_42) ;  /* 0x0000000000043947 */ /* 0x000fea0003800000 */
[----:B------:R0:W5:Y:S02]  /*2c60*/  LDG.E.U8 R27, desc[UR20][R4.64] ;  /* 0x00000014041b7981 */ /* 0x000164000c1e1100 */
.L_x_42:
[----:B------:R-:W-:Y:S05]  /*2c70*/  BSYNC B1 ;  /* 0x0000000000017941 */ /* 0x000fea0003800000 */
.L_x_41:
[----:B-----5:R-:W-:Y:S01]  /*2c80*/  LOP3.LUT R27, R27, 0xff, RZ, 0xc0, !PT ;  /* 0x000000ff1b1b7812 */ /* 0x020fe200078ec0ff */
[----:B------:R-:W-:Y:S01]  /*2c90*/  BSSY B1, `(.L_x_43) ;  /* 0x000000c000017945 */ /* 0x000fe20003800000 */
[----:B------:R-:W-:Y:S02]  /*2ca0*/  ISETP.GE.AND P1, PT, R26, 0x2, PT ;  /* 0x000000021a00780c */ /* 0x000fe40003f26270 */
[----:B------:R-:W-:Y:S02]  /*2cb0*/  F2FP.F16.E5M2.UNPACK_B R27, R27 ;  /* 0x0000001bff1b723e */ /* 0x000fe400020004ff */
[----:B------:R-:W-:-:S03]  /*2cc0*/  ISETP.LT.OR P2, PT, R6, 0x1, !P1 ;  /* 0x000000010600780c */ /* 0x000fc60004f41670 */
[----:B------:R-:W-:Y:S01]  /*2cd0*/  HADD2.F32 R30, -RZ, R27.H0_H0 ;  /* 0x2000001bff1e7230 */ /* 0x000fe20000004100 */
[----:B------:R-:W-:-:S04]  /*2ce0*/  PRMT R27, RZ, 0x7610, R27 ;  /* 0x00007610ff1b7816 */ /* 0x000fc8000000001b */
[----:B------:R-:W-:-:S04]  /*2cf0*/  FMUL R30, R30, R15 ;  /* 0x0000000f1e1e7220 */ /* 0x000fc80000400000 */
[----:B--2---:R-:W-:-:S05]  /*2d00*/  FFMA R30, R85, R14, R30 ;  /* 0x0000000e551e7223 */ /* 0x004fca000000001e */
[----:B------:R-:W-:-:S05]  /*2d10*/  F2FP.SATFINITE.E5M2.F32.PACK_AB_MERGE_C R31, RZ, R30, RZ ;  /* 0x0000001eff1f723e */ /* 0x000fca00048060ff */
[----:B------:R1:W-:Y:S01]  /*2d20*/  @!P3 STG.E.U8 desc[UR20][R16.64], R31 ;  /* 0x0000001f1000b986 */ /* 0x0003e2000c101114 */
[----:B------:R-:W-:Y:S05]  /*2d30*/  @P2 BRA `(.L_x_44) ;  /* 0x0000000000042947 */ /* 0x000fea0003800000 */
[----:B------:R2:W5:Y:S02]  /*2d40*/  LDG.E.U8 R27, desc[UR20][R4.64+0x1] ;  /* 0x00000114041b7981 */ /* 0x000564000c1e1100 */
.L_x_44:
[----:B------:R-:W-:Y:S05]  /*2d50*/  BSYNC B1 ;  /* 0x0000000000017941 */ /* 0x000fea0003800000 */
.L_x_43:
[----:B-----5:R-:W-:Y:S01]  /*2d60*/  LOP3.LUT R27, R27, 0xff, RZ, 0xc0, !PT ;  /* 0x000000ff1b1b7812 */ /* 0x020fe200078ec0ff */
[----:B------:R-:W-:Y:S01]  /*2d70*/  BSSY B1, `(.L_x_45) ;  /* 0x0000012000017945 */ /* 0x000fe20003800000 */
[----:B-1----:R-:W-:Y:S02]  /*2d80*/  IADD3 R31, P3, R28, 0x8, RZ ;  /* 0x000000081c1f7810 */ /* 0x002fe40007f7e0ff */
[----:B------:R-:W-:Y:S02]  /*2d90*/  F2FP.F16.E5M2.UNPACK_B R27, R27 ;  /* 0x0000001bff1b723e */ /* 0x000fe400020004ff */
[----:B------:R-:W-:Y:S01]  /*2da0*/  ISETP.LT.OR P0, PT, R6, 0x9, !P0 ;  /* 0x000000090600780c */ /* 0x000fe20004701670 */
[----:B------:R-:W-:Y:S02]  /*2db0*/  IMAD.X R29, RZ, RZ, R29, P3 ;  /* 0x000000ffff1d7224 */ /* 0x000fe400018e061d */
[----:B------:R-:W-:Y:S02]  /*2dc0*/  HADD2.F32 R28, -RZ, R27.H0_H0 ;  /* 0x2000001bff1c7230 */ /* 0x000fe40000004100 */
[----:B------:R-:W-:-:S04]  /*2dd0*/  IMAD.WIDE.U32 R24, R31, UR6, R24 ;  /* 0x000000061f187c25 */ /* 0x000fc8000f8e0018 */
[----:B------:R-:W-:Y:S01]  /*2de0*/  FMUL R27, R28, R15 ;  /* 0x0000000f1c1b7220 */ /* 0x000fe20000400000 */
[----:B------:R-:W-:Y:S01]  /*2df0*/  IMAD R28, R29, UR6, RZ ;  /* 0x000000061d1c7c24 */ /* 0x000fe2000f8e02ff */
[----:B------:R-:W-:Y:S02]  /*2e00*/  IADD3 R24, P3, R24, UR8, RZ ;  /* 0x0000000818187c10 */ /* 0x000fe4000ff7e0ff */
[----:B------:R-:W-:Y:S01]  /*2e10*/  FFMA R27, R84, R14, R27 ;  /* 0x0000000e541b7223 */ /* 0x000fe2000000001b */
[----:B------:R-:W-:-:S04]  /*2e20*/  IMAD R31, R31, UR7, R28 ;  /* 0x000000071f1f7c24 */ /* 0x000fc8000f8e021c */
[----:B------:R-:W-:Y:S02]  /*2e30*/  F2FP.SATFINITE.E5M2.F32.PACK_AB_MERGE_C R29, RZ, R27, RZ ;  /* 0x0000001bff1d723e */ /* 0x000fe400048060ff */
[----:B------:R-:W-:Y:S02]  /*2e40*/  IADD3.X R25, R25, UR9, R31, P3, !PT ;  /* 0x0000000919197c10 */ /* 0x000fe40009ffe41f */
[----:B------:R-:W-:Y:S01]  /*2e50*/  PRMT R27, RZ, 0x7610, R27 ;  /* 0x00007610ff1b7816 */ /* 0x000fe2000000001b */
[----:B------:R1:W-:Y:S01]  /*2e60*/  @!P2 STG.E.U8 desc[UR20][R16.64+0x1], R29 ;  /* 0x0000011d1000a986 */ /* 0x0003e2000c101114 */
[----:B------:R-:W-:Y:S05]  /*2e70*/  @P0 BRA `(.L_x_46) ;  /* 0x0000000000040947 */ /* 0x000fea0003800000 */
[----:B------:R3:W5:Y:S02]  /*2e80*/  LDG.E.U8 R27, desc[UR20][R24.64] ;  /* 0x00000014181b7981 */ /* 0x000764000c1e1100 */
.L_x_46:
[----:B------:R-:W-:Y:S05]  /*2e90*/  BSYNC B1 ;  /* 0x0000000000017941 */ /* 0x000fea0003800000 */
.L_x_45:
[----:B-----5:R-:W-:Y:S01]  /*2ea0*/  LOP3.LUT R27, R27, 0xff, RZ, 0xc0, !PT ;  /* 0x000000ff1b1b7812 */ /* 0x020fe200078ec0ff */
[----:B------:R-:W-:Y:S01]  /*2eb0*/  BSSY B1, `(.L_x_47) ;  /* 0x000000b000017945 */ /* 0x000fe20003800000 */
[----:B------:R-:W-:Y:S02]  /*2ec0*/  ISETP.LT.OR P1, PT, R6, 0x9, !P1 ;  /* 0x000000090600780c */ /* 0x000fe40004f21670 */
[----:B------:R-:W-:-:S05]  /*2ed0*/  F2FP.F16.E5M2.UNPACK_B R27, R27 ;  /* 0x0000001bff1b723e */ /* 0x000fca00020004ff */
[----:B------:R-:W-:Y:S01]  /*2ee0*/  HADD2.F32 R28, -RZ, R27.H0_H0 ;  /* 0x2000001bff1c7230 */ /* 0x000fe20000004100 */
[----:B------:R-:W-:-:S04]  /*2ef0*/  PRMT R27, RZ, 0x7610, R27 ;  /* 0x00007610ff1b7816 */ /* 0x000fc8000000001b */
[----:B------:R-:W-:-:S04]  /*2f00*/  FMUL R28, R28, R15 ;  /* 0x0000000f1c1c7220 */ /* 0x000fc80000400000 */
[----:B------:R-:W-:-:S05]  /*2f10*/  FFMA R28, R83, R14, R28 ;  /* 0x0000000e531c7223 */ /* 0x000fca000000001c */
[----:B-1----:R-:W-:-:S05]  /*2f20*/  F2FP.SATFINITE.E5M2.F32.PACK_AB_MERGE_C R29, RZ, R28, RZ ;  /* 0x0000001cff1d723e */ /* 0x002fca00048060ff */
[----:B------:R1:W-:Y:S01]  /*2f30*/  @!P0 STG.E.U8 desc[UR20][R18.64], R29 ;  /* 0x0000001d12008986 */ /* 0x0003e2000c101114 */
[----:B------:R-:W-:Y:S05]  /*2f40*/  @P1 BRA `(.L_x_48) ;  /* 0x0000000000041947 */ /* 0x000fea0003800000 */
[----:B------:R4:W5:Y:S02]  /*2f50*/  LDG.E.U8 R27, desc[UR20][R24.64+0x1] ;  /* 0x00000114181b7981 */ /* 0x000964000c1e1100 */
.L_x_48:
[----:B------:R-:W-:Y:S05]  /*2f60*/  BSYNC B1 ;  /* 0x0000000000017941 */ /* 0x000fea0003800000 */
.L_x_47:
[----:B-----5:R-:W-:Y:S01]  /*2f70*/  LOP3.LUT R27, R27, 0xff, RZ, 0xc0, !PT ;  /* 0x000000ff1b1b7812 */ /* 0x020fe200078ec0ff */
[----:B------:R-:W-:Y:S01]  /*2f80*/  BSSY B1, `(.L_x_49) ;  /* 0x000000c000017945 */ /* 0x000fe20003800000 */
[----:B------:R-:W-:Y:S02]  /*2f90*/  ISETP.GE.AND P0, PT, R26, 0x9, PT ;  /* 0x000000091a00780c */ /* 0x000fe40003f06270 */
[----:B------:R-:W-:Y:S02]  /*2fa0*/  F2FP.F16.E5M2.UNPACK_B R27, R27 ;  /* 0x0000001bff1b723e */ /* 0x000fe400020004ff */
[----:B------:R-:W-:-:S03]  /*2fb0*/  ISETP.LT.OR P2, PT, R6, 0x1, !P0 ;  /* 0x000000010600780c */ /* 0x000fc60004741670 */
[----:B------:R-:W-:-:S05]  /*2fc0*/  HADD2.F32 R28, -RZ, R27.H0_H0 ;  /* 0x2000001bff1c7230 */ /* 0x000fca0000004100 */
[----:B------:R-:W-:-:S04]  /*2fd0*/  FMUL R27, R28, R15 ;  /* 0x0000000f1c1b7220 */ /* 0x000fc80000400000 */
[----:B------:R-:W-:-:S05]  /*2fe0*/  FFMA R27, R82, R14, R27 ;  /* 0x0000000e521b7223 */ /* 0x000fca000000001b */
[----:B-1----:R-:W-:Y:S02]  /*2ff0*/  F2FP.SATFINITE.E5M2.F32.PACK_AB_MERGE_C R29, RZ, R27, RZ ;  /* 0x0000001bff1d723e */ /* 0x002fe400048060ff */
[----:B------:R-:W-:-:S03]  /*3000*/  PRMT R27, RZ, 0x7610, R27 ;  /* 0x00007610ff1b7816 */ /* 0x000fc6000000001b */
[----:B------:R1:W-:Y:S01]  /*3010*/  @!P1 STG.E.U8 desc[UR20][R18.64+0x1], R29 ;  /* 0x0000011d12009986 */ /* 0x0003e2000c101114 */
[----:B------:R-:W-:Y:S05]  /*3020*/  @P2 BRA `(.L_x_50) ;  /* 0x0000000000042947 */ /* 0x000fea0003800000 */
[----:B------:R0:W5:Y:S02]  /*3030*/  LDG.E.U8 R27, desc[UR20][R4.64+0x8] ;  /* 0x00000814041b7981 */ /* 0x000164000c1e1100 */
.L_x_50:
[----:B------:R-:W-:Y:S05]  /*3040*/  BSYNC B1 ;  /* 0x0000000000017941 */ /* 0x000fea0003800000 */
.L_x_49:
        /* <DEDUP_REMOVED lines=13> */
.L_x_52:
[----:B------:R-:W-:Y:S05]  /*3120*/  BSYNC B1 ;  /* 0x0000000000017941 */ /* 0x000fea0003800000 */
.L_x_51:
[----:B-----5:R-:W-:Y:S01]  /*3130*/  LOP3.LUT R27, R27, 0xff, RZ, 0xc0, !PT ;  /* 0x000000ff1b1b7812 */ /* 0x020fe200078ec0ff */
[----:B------:R-:W-:Y:S01]  /*3140*/  BSSY B1, `(.L_x_53) ;  /* 0x000000b000017945 */ /* 0x000fe20003800000 */
[----:B------:R-:W-:Y:S02]  /*3150*/  ISETP.LT.OR P0, PT, R6, 0x9, !P0 ;  /* 0x000000090600780c */ /* 0x000fe40004701670 */
[----:B------:R-:W-:-:S05]  /*3160*/  F2FP.F16.E5M2.UNPACK_B R27, R27 ;  /* 0x0000001bff1b723e */ /* 0x000fca00020004ff */
        /* <DEDUP_REMOVED lines=8> */
.L_x_54:
[----:B------:R-:W-:Y:S05]  /*31f0*/  BSYNC B1 ;  /* 0x0000000000017941 */ /* 0x000fea0003800000 */
.L_x_53:
        /* <DEDUP_REMOVED lines=12> */
.L_x_56:
[----:B------:R-:W-:Y:S05]  /*32c0*/  BSYNC B1 ;  /* 0x0000000000017941 */ /* 0x000fea0003800000 */
.L_x_55:
        /* <DEDUP_REMOVED lines=13> */
.L_x_58:
[----:B------:R-:W-:Y:S05]  /*33a0*/  BSYNC B1 ;  /* 0x0000000000017941 */ /* 0x000fea0003800000 */
.L_x_57:
        /* <DEDUP_REMOVED lines=13> */
.L_x_60:
[----:B------:R-:W-:Y:S05]  /*3480*/  BSYNC B1 ;  /* 0x0000000000017941 */ /* 0x000fea0003800000 */
.L_x_59:
        /* <DEDUP_REMOVED lines=12> */
.L_x_62:
[----:B------:R-:W-:Y:S05]  /*3550*/  BSYNC B1 ;  /* 0x0000000000017941 */ /* 0x000fea0003800000 */
.L_x_61:
        /* <DEDUP_REMOVED lines=12> */
.L_x_64:
[----:B------:R-:W-:Y:S05]  /*3620*/  BSYNC B1 ;  /* 0x0000000000017941 */ /* 0x000fea0003800000 */
.L_x_63:
        /* <DEDUP_REMOVED lines=13> */
.L_x_66:
[----:B------:R-:W-:Y:S05]  /*3700*/  BSYNC B1 ;  /* 0x0000000000017941 */ /* 0x000fea0003800000 */
.L_x_65:
        /* <DEDUP_REMOVED lines=13> */
.L_x_68:
[----:B------:R-:W-:Y:S05]  /*37e0*/  BSYNC B1 ;  /* 0x0000000000017941 */ /* 0x000fea0003800000 */
.L_x_67:
        /* <DEDUP_REMOVED lines=12> */
.L_x_70:
[----:B------:R-:W-:Y:S05]  /*38b0*/  BSYNC B1 ;  /* 0x0000000000017941 */ /* 0x000fea0003800000 */
.L_x_69:
        /* <DEDUP_REMOVED lines=12> */
.L_x_72:
[----:B------:R-:W-:Y:S05]  /*3980*/  BSYNC B1 ;  /* 0x0000000000017941 */ /* 0x000fea0003800000 */
.L_x_71:
        /* <DEDUP_REMOVED lines=13> */
.L_x_74:
[----:B------:R-:W-:Y:S05]  /*3a60*/  BSYNC B1 ;  /* 0x0000000000017941 */ /* 0x000fea0003800000 */
.L_x_73:
        /* <DEDUP_REMOVED lines=13> */
.L_x_76:
[----:B------:R-:W-:Y:S05]  /*3b40*/  BSYNC B1 ;  /* 0x0000000000017941 */ /* 0x000fea0003800000 */
.L_x_75:
        /* <DEDUP_REMOVED lines=12> */
.L_x_78:
[----:B------:R-:W-:Y:S05]  /*3c10*/  BSYNC B1 ;  /* 0x0000000000017941 */ /* 0x000fea0003800000 */
.L_x_77:
        /* <DEDUP_REMOVED lines=12> */
.L_x_80:
[----:B------:R-:W-:Y:S05]  /*3ce0*/  BSYNC B1 ;  /* 0x0000000000017941 */ /* 0x000fea0003800000 */
.L_x_79:
        /* <DEDUP_REMOVED lines=13> */
.L_x_82:
[----:B------:R-:W-:Y:S05]  /*3dc0*/  BSYNC B1 ;  /* 0x0000000000017941 */ /* 0x000fea0003800000 */
.L_x_81:
        /* <DEDUP_REMOVED lines=13> */
.L_x_84:
[----:B------:R-:W-:Y:S05]  /*3ea0*/  BSYNC B1 ;  /* 0x0000000000017941 */ /* 0x000fea0003800000 */
.L_x_83:
        /* <DEDUP_REMOVED lines=12> */
.L_x_86:
[----:B------:R-:W-:Y:S05]  /*3f70*/  BSYNC B1 ;  /* 0x0000000000017941 */ /* 0x000fea0003800000 */
.L_x_85:
        /* <DEDUP_REMOVED lines=12> */
.L_x_88:
[----:B------:R-:W-:Y:S05]  /*4040*/  BSYNC B1 ;  /* 0x0000000000017941 */ /* 0x000fea0003800000 */
.L_x_87:
        /* <DEDUP_REMOVED lines=13> */
.L_x_90:
[----:B------:R-:W-:Y:S05]  /*4120*/  BSYNC B1 ;  /* 0x0000000000017941 */ /* 0x000fea0003800000 */
.L_x_89:
        /* <DEDUP_REMOVED lines=13> */
.L_x_92:
[----:B------:R-:W-:Y:S05]  /*4200*/  BSYNC B1 ;  /* 0x0000000000017941 */ /* 0x000fea0003800000 */
.L_x_91:
        /* <DEDUP_REMOVED lines=12> */
.L_x_94:
[----:B------:R-:W-:Y:S05]  /*42d0*/  BSYNC B1 ;  /* 0x0000000000017941 */ /* 0x000fea0003800000 */
.L_x_93:
        /* <DEDUP_REMOVED lines=12> */
.L_x_96:
[----:B------:R-:W-:Y:S05]  /*43a0*/  BSYNC B1 ;  /* 0x0000000000017941 */ /* 0x000fea0003800000 */
.L_x_95:
        /* <DEDUP_REMOVED lines=13> */
.L_x_98:
[----:B------:R-:W-:Y:S05]  /*4480*/  BSYNC B1 ;  /* 0x0000000000017941 */ /* 0x000fea0003800000 */
.L_x_97:
[----:B-----5:R-:W-:Y:S01]  /*4490*/  LOP3.LUT R27, R27, 0xff, RZ, 0xc0, !PT ;  /* 0x000000ff1b1b7812 */ /* 0x020fe200078ec0ff */
[----:B------:R-:W-:Y:S01]  /*44a0*/  BSSY B1, `(.L_x_99) ;  /* 0x000000c000017945 */ /* 0x000fe20003800000 */
[----:B------:R-:W-:Y:S02]  /*44b0*/  ISETP.GE.AND P1, PT, R26, 0x3a, PT ;  /* 0x0000003a1a00780c */ /* 0x000fe40003f26270 */
[----:B------:R-:W-:Y:S02]  /*44c0*/  F2FP.F16.E5M2.UNPACK_B R27, R27 ;  /* 0x0000001bff1b723e */ /* 0x000fe400020004ff */
[----:B------:R-:W-:Y:S02]  /*44d0*/  ISETP.LT.OR P3, PT, R6, 0x1, !P1 ;  /* 0x000000010600780c */ /* 0x000fe40004f61670 */
[----:B------:R-:W-:Y:S01]  /*44e0*/  PRMT R26, RZ, 0x7610, R26 ;  /* 0x00007610ff1a7816 */ /* 0x000fe2000000001a */
[----:B------:R-:W-:-:S05]  /*44f0*/  HADD2.F32 R28, -RZ, R27.H0_H0 ;  /* 0x2000001bff1c7230 */ /* 0x000fca0000004100 */
[----:B------:R-:W-:-:S04]  /*4500*/  FMUL R28, R28, R15 ;  /* 0x0000000f1c1c7220 */ /* 0x000fc80000400000 */
[----:B------:R-:W-:-:S05]  /*4510*/  FFMA R28, R57, R14, R28 ;  /* 0x0000000e391c7223 */ /* 0x000fca000000001c */
[----:B------:R-:W-:-:S05]  /*4520*/  F2FP.SATFINITE.E5M2.F32.PACK_AB_MERGE_C R27, RZ, R28, RZ ;  /* 0x0000001cff1b723e */ /* 0x000fca00048060ff */
[----:B------:R0:W-:Y:S01]  /*4530*/  @!P2 STG.E.U8 desc[UR20][R16.64+0x38], R27 ;  /* 0x0000381b1000a986 */ /* 0x0001e2000c101114 */
[----:B------:R-:W-:Y:S05]  /*4540*/  @P3 BRA `(.L_x_100) ;  /* 0x0000000000043947 */ /* 0x000fea0003800000 */
[----:B------:R0:W5:Y:S02]  /*4550*/  LDG.E.U8 R26, desc[UR20][R4.64+0x39] ;  /* 0x00003914041a7981 */ /* 0x000164000c1e1100 */
.L_x_100:
[----:B------:R-:W-:Y:S05]  /*4560*/  BSYNC B1 ;  /* 0x0000000000017941 */ /* 0x000fea0003800000 */
.L_x_99:
[----:B-----5:R-:W-:Y:S01]  /*4570*/  LOP3.LUT R26, R26, 0xff, RZ, 0xc0, !PT ;  /* 0x000000ff1a1a7812 */ /* 0x020fe200078ec0ff */
[----:B------:R-:W-:Y:S01]  /*4580*/  BSSY B1, `(.L_x_101) ;  /* 0x000000b000017945 */ /* 0x000fe20003800000 */
[----:B------:R-:W-:Y:S02]  /*4590*/  ISETP.LT.OR P0, PT, R6, 0x9, !P0 ;  /* 0x000000090600780c */ /* 0x000fe40004701670 */
[----:B------:R-:W-:Y:S02]  /*45a0*/  F2FP.F16.E5M2.UNPACK_B R26, R26 ;  /* 0x0000001aff1a723e */ /* 0x000fe400020004ff */
[----:B0-2---:R-:W-:-:S03]  /*45b0*/  PRMT R4, RZ, 0x7610, R4 ;  /* 0x00007610ff047816 */ /* 0x005fc60000000004 */
[----:B------:R-:W-:-:S05]  /*45c0*/  HADD2.F32 R26, -RZ, R26.H0_H0 ;  /* 0x2000001aff1a7230 */ /* 0x000fca0000004100 */
[----:B------:R-:W-:-:S04]  /*45d0*/  FMUL R5, R26, R15 ;  /* 0x0000000f1a057220 */ /* 0x000fc80000400000 */
[----:B------:R-:W-:-:S05]  /*45e0*/  FFMA R5, R56, R14, R5 ;  /* 0x0000000e38057223 */ /* 0x000fca0000000005 */
[----:B------:R-:W-:-:S05]  /*45f0*/  F2FP.SATFINITE.E5M2.F32.PACK_AB_MERGE_C R5, RZ, R5, RZ ;  /* 0x00000005ff05723e */ /* 0x000fca00048060ff */
[----:B------:R0:W-:Y:S01]  /*4600*/  @!P3 STG.E.U8 desc[UR20][R16.64+0x39], R5 ;  /* 0x000039051000b986 */ /* 0x0001e2000c101114 */
[----:B------:R-:W-:Y:S05]  /*4610*/  @P0 BRA `(.L_x_102) ;  /* 0x0000000000040947 */ /* 0x000fea0003800000 */
[----:B------:R2:W5:Y:S02]  /*4620*/  LDG.E.U8 R4, desc[UR20][R24.64+0x38] ;  /* 0x0000381418047981 */ /* 0x000564000c1e1100 */
.L_x_102:
[----:B------:R-:W-:Y:S05]  /*4630*/  BSYNC B1 ;  /* 0x0000000000017941 */ /* 0x000fea0003800000 */
.L_x_101:
[----:B-----5:R-:W-:Y:S01]  /*4640*/  LOP3.LUT R4, R4, 0xff, RZ, 0xc0, !PT ;  /* 0x000000ff04047812 */ /* 0x020fe200078ec0ff */
[----:B------:R-:W-:Y:S01]  /*4650*/  BSSY B1, `(.L_x_103) ;  /* 0x000000b000017945 */ /* 0x000fe20003800000 */
[----:B------:R-:W-:Y:S02]  /*4660*/  ISETP.LT.OR P1, PT, R6, 0x9, !P1 ;  /* 0x000000090600780c */ /* 0x000fe40004f21670 */
[----:B------:R-:W-:-:S05]  /*4670*/  F2FP.F16.E5M2.UNPACK_B R4, R4 ;  /* 0x00000004ff04723e */ /* 0x000fca00020004ff */
[----:B------:R-:W-:-:S05]  /*4680*/  HADD2.F32 R4, -RZ, R4.H0_H0 ;  /* 0x20000004ff047230 */ /* 0x000fca0000004100 */
[----:B------:R-:W-:-:S04]  /*4690*/  FMUL R4, R4, R15 ;  /* 0x0000000f04047220 */ /* 0x000fc80000400000 */
[----:B------:R-:W-:-:S05]  /*46a0*/  FFMA R4, R23, R14, R4 ;  /* 0x0000000e17047223 */ /* 0x000fca0000000004 */
[----:B0-----:R-:W-:Y:S02]  /*46b0*/  F2FP.SATFINITE.E5M2.F32.PACK_AB_MERGE_C R5, RZ, R4, RZ ;  /* 0x00000004ff05723e */ /* 0x001fe400048060ff */
[----:B------:R-:W-:-:S03]  /*46c0*/  PRMT R4, RZ, 0x7610, R4 ;  /* 0x00007610ff047816 */ /* 0x000fc60000000004 */
[----:B------:R0:W-:Y:S01]  /*46d0*/  @!P0 STG.E.U8 desc[UR20][R18.64+0x38], R5 ;  /* 0x0000380512008986 */ /* 0x0001e2000c101114 */
[----:B------:R-:W-:Y:S05]  /*46e0*/  @P1 BRA `(.L_x_104) ;  /* 0x0000000000041947 */ /* 0x000fea0003800000 */
[----:B------:R0:W5:Y:S02]  /*46f0*/  LDG.E.U8 R4, desc[UR20][R24.64+0x39] ;  /* 0x0000391418047981 */ /* 0x000164000c1e1100 */
.L_x_104:
[----:B------:R-:W-:Y:S05]  /*4700*/  BSYNC B1 ;  /* 0x0000000000017941 */ /* 0x000fea0003800000 */
.L_x_103:
[----:B------:R-:W-:Y:S05]  /*4710*/  @P1 BRA `(.L_x_105) ;  /* 0x0000000800601947 */ /* 0x000fea0003800000 */
[----:B-----5:R-:W-:-:S04]  /*4720*/  LOP3.LUT R4, R4, 0xff, RZ, 0xc0, !PT ;  /* 0x000000ff04047812 */ /* 0x020fc800078ec0ff */
[----:B------:R-:W-:-:S05]  /*4730*/  F2FP.F16.E5M2.UNPACK_B R4, R4 ;  /* 0x00000004ff04723e */ /* 0x000fca00020004ff */
[----:B------:R-:W-:-:S05]  /*4740*/  HADD2.F32 R4, -RZ, R4.H0_H0 ;  /* 0x20000004ff047230 */ /* 0x000fca0000004100 */
[----:B0-----:R-:W-:-:S04]  /*4750*/  FMUL R5, R4, R15 ;  /* 0x0000000f04057220 */ /* 0x001fc80000400000 */
[----:B------:R-:W-:-:S05]  /*4760*/  FFMA R5, R22, R14, R5 ;  /* 0x0000000e16057223 */ /* 0x000fca0000000005 */
[----:B------:R-:W-:-:S05]  /*4770*/  F2FP.SATFINITE.E5M2.F32.PACK_AB_MERGE_C R5, RZ, R5, RZ ;  /* 0x00000005ff05723e */ /* 0x000fca00048060ff */
[----:B------:R0:W-:Y:S01]  /*4780*/  STG.E.U8 desc[UR20][R18.64+0x39], R5 ;  /* 0x0000390512007986 */ /* 0x0001e2000c101114 */
[----:B------:R-:W-:Y:S05]  /*4790*/  BRA `(.L_x_105) ;  /* 0x0000000800407947 */ /* 0x000fea0003800000 */
.L_x_40:
[C---:B------:R-:W-:Y:S01]  /*47a0*/  ISETP.GE.AND P3, PT, R26.reuse, 0x1, PT ;  /* 0x000000011a00780c */ /* 0x040fe20003f66270 */
[-C--:B--2---:R-:W-:Y:S01]  /*47b0*/  FMUL R85, R85, R14.reuse ;  /* 0x0000000e55557220 */ /* 0x084fe20000400000 */
[----:B------:R-:W-:Y:S01]  /*47c0*/  ISETP.GE.AND P0, PT, R26, 0x2, PT ;  /* 0x000000021a00780c */ /* 0x000fe20003f06270 */
[-C--:B------:R-:W-:Y:S01]  /*47d0*/  FMUL R84, R84, R14.reuse ;  /* 0x0000000e54547220 */ /* 0x080fe20000400000 */
[C---:B------:R-:W-:Y:S01]  /*47e0*/  ISETP.LT.OR P1, PT, R6.reuse, 0x1, !P3 ;  /* 0x000000010600780c */ /* 0x040fe20005f21670 */
[-C--:B------:R-:W-:Y:S01]  /*47f0*/  FMUL R83, R83, R14.reuse ;  /* 0x0000000e53537220 */ /* 0x080fe20000400000 */
[----:B------:R-:W-:Y:S01]  /*4800*/  ISETP.LT.OR P2, PT, R6, 0x1, !P0 ;  /* 0x000000010600780c */ /* 0x000fe20004741670 */
[-C--:B------:R-:W-:Y:S01]  /*4810*/  FMUL R82, R82, R14.reuse ;  /* 0x0000000e52527220 */ /* 0x080fe20000400000 */
[----:B------:R-:W-:Y:S01]  /*4820*/  ISETP.LT.OR P3, PT, R6, 0x9, !P3 ;  /* 0x000000090600780c */ /* 0x000fe20005f61670 */
[-C--:B------:R-:W-:Y:S01]  /*4830*/  FMUL R81, R81, R14.reuse ;  /* 0x0000000e51517220 */ /* 0x080fe20000400000 */
[----:B------:R-:W-:Y:S01]  /*4840*/  F2FP.SATFINITE.E5M2.F32.PACK_AB_MERGE_C R85, RZ, R85, RZ ;  /* 0x00000055ff55723e */ /* 0x000fe200048060ff */
[----:B------:R-:W-:Y:S01]  /*4850*/  FMUL R80, R80, R14 ;  /* 0x0000000e50507220 */ /* 0x000fe20000400000 */
[----:B------:R-:W-:Y:S01]  /*4860*/  F2FP.SATFINITE.E5M2.F32.PACK_AB_MERGE_C R5, RZ, R84, RZ ;  /* 0x00000054ff05723e */ /* 0x000fe200048060ff */
[-C--:B------:R-:W-:Y:S01]  /*4870*/  FMUL R79, R79, R14.reuse ;  /* 0x0000000e4f4f7220 */ /* 0x080fe20000400000 */
[----:B------:R-:W-:Y:S01]  /*4880*/  F2FP.SATFINITE.E5M2.F32.PACK_AB_MERGE_C R83, RZ, R83, RZ ;  /* 0x00000053ff53723e */ /* 0x000fe200048060ff */
[-C--:B------:R-:W-:Y:S01]  /*4890*/  FMUL R78, R78, R14.reuse ;  /* 0x0000000e4e4e7220 */ /* 0x080fe20000400000 */
[----:B------:R-:W-:Y:S01]  /*48a0*/  ISETP.LT.OR P0, PT, R6, 0x9, !P0 ;  /* 0x000000090600780c */ /* 0x000fe20004701670 */
[----:B------:R-:W-:Y:S01]  /*48b0*/  @!P1 STG.E.U8 desc[UR20][R16.64], R85 ;  /* 0x0000005510009986 */ /* 0x000fe2000c101114 */
[C---:B------:R-:W-:Y:S01]  /*48c0*/  ISETP.GE.AND P1, PT, R26.reuse, 0x9, PT ;  /* 0x000000091a00780c */ /* 0x040fe20003f26270 */
[-C--:B------:R-:W-:Y:S01]  /*48d0*/  FMUL R77, R77, R14.reuse ;  /* 0x0000000e4d4d7220 */ /* 0x080fe20000400000 */
[----:B------:R-:W-:Y:S01]  /*48e0*/  F2FP.SATFINITE.E5M2.F32.PACK_AB_MERGE_C R81, RZ, R81, RZ ;  /* 0x00000051ff51723e */ /* 0x000fe200048060ff */
[----:B------:R0:W-:Y:S01]  /*48f0*/  @!P2 STG.E.U8 desc[UR20][R16.64+0x1], R5 ;  /* 0x000001051000a986 */ /* 0x0001e2000c101114 */
[----:B------:R-:W-:Y:S01]  /*4900*/  ISETP.GE.AND P2, PT, R26, 0xa, PT ;  /* 0x0000000a1a00780c */ /* 0x000fe20003f46270 */
[----:B------:R-:W-:Y:S01]  /*4910*/  FMUL R76, R76, R14 ;  /* 0x0000000e4c4c7220 */ /* 0x000fe20000400000 */
[----:B------:R-:W-:Y:S01]  /*4920*/  F2FP.SATFINITE.E5M2.F32.PACK_AB_MERGE_C R25, RZ, R80, RZ ;  /* 0x00000050ff19723e */ /* 0x000fe200048060ff */
[----:B------:R-:W-:Y:S01]  /*4930*/  @!P3 STG.E.U8 desc[UR20][R18.64], R83 ;  /* 0x000000531200b986 */ /* 0x000fe2000c101114 */
[----:B------:R-:W-:Y:S01]  /*4940*/  ISETP.LT.OR P3, PT, R6, 0x1, !P1 ;  /* 0x000000010600780c */ /* 0x000fe20004f61670 */
[-C--:B------:R-:W-:Y:S01]  /*4950*/  FMUL R74, R74, R14.reuse ;  /* 0x0000000e4a4a7220 */ /* 0x080fe20000400000 */
[C---:B------:R-:W-:Y:S01]  /*4960*/  ISETP.LT.OR P5, PT, R6.reuse, 0x1, !P2 ;  /* 0x000000010600780c */ /* 0x040fe200057a1670 */
[-C--:B------:R-:W-:Y:S01]  /*4970*/  FMUL R75, R75, R14.reuse ;  /* 0x0000000e4b4b7220 */ /* 0x080fe20000400000 */
[----:B------:R-:W-:Y:S01]  /*4980*/  ISETP.LT.OR P1, PT, R6, 0x9, !P1 ;  /* 0x000000090600780c */ /* 0x000fe20004f21670 */
[-C--:B------:R-:W-:Y:S01]  /*4990*/  FMUL R73, R73, R14.reuse ;  /* 0x0000000e49497220 */ /* 0x080fe20000400000 */
[----:B------:R-:W-:Y:S01]  /*49a0*/  F2FP.SATFINITE.E5M2.F32.PACK_AB_MERGE_C R79, RZ, R79, RZ ;  /* 0x0000004fff4f723e */ /* 0x000fe200048060ff */
[----:B------:R-:W-:Y:S01]  /*49b0*/  FMUL R72, R72, R14 ;  /* 0x0000000e48487220 */ /* 0x000fe20000400000 */
[----:B0-----:R-:W-:Y:S01]  /*49c0*/  F2FP.SATFINITE.E5M2.F32.PACK_AB_MERGE_C R5, RZ, R82, RZ ;  /* 0x00000052ff05723e */ /* 0x001fe200048060ff */
[-C--:B------:R-:W-:Y:S01]  /*49d0*/  FMUL R70, R70, R14.reuse ;  /* 0x0000000e46467220 */ /* 0x080fe20000400000 */
[----:B------:R-:W-:Y:S01]  /*49e0*/  ISETP.LT.OR P2, PT, R6, 0x9, !P2 ;  /* 0x000000090600780c */ /* 0x000fe20005741670 */
[----:B------:R-:W-:Y:S01]  /*49f0*/  FMUL R71, R71, R14 ;  /* 0x0000000e47477220 */ /* 0x000fe20000400000 */
[----:B------:R-:W-:Y:S01]  /*4a00*/  F2FP.SATFINITE.E5M2.F32.PACK_AB_MERGE_C R27, RZ, R78, RZ ;  /* 0x0000004eff1b723e */ /* 0x000fe200048060ff */
[----:B------:R0:W-:Y:S01]  /*4a10*/  @!P0 STG.E.U8 desc[UR20][R18.64+0x1], R5 ;  /* 0x0000010512008986 */ /* 0x0001e2000c101114 */
[C---:B------:R-:W-:Y:S01]  /*4a20*/  ISETP.GE.AND P0, PT, R26.reuse, 0x11, PT ;  /* 0x000000111a00780c */ /* 0x040fe20003f06270 */
[-C--:B------:R-:W-:Y:S01]  /*4a30*/  FMUL R69, R69, R14.reuse ;  /* 0x0000000e45457220 */ /* 0x080fe20000400000 */
[----:B------:R-:W-:Y:S01]  /*4a40*/  F2FP.SATFINITE.E5M2.F32.PACK_AB_MERGE_C R77, RZ, R77, RZ ;  /* 0x0000004dff4d723e */ /* 0x000fe200048060ff */
[----:B------:R-:W-:Y:S01]  /*4a50*/  @!P3 STG.E.U8 desc[UR20][R16.64+0x8], R81 ;  /* 0x000008511000b986 */ /* 0x000fe2000c101114 */
[----:B------:R-:W-:Y:S01]  /*4a60*/  ISETP.GE.AND P3, PT, R26, 0x12, PT ;  /* 0x000000121a00780c */ /* 0x000fe20003f66270 */
[-C--:B------:R-:W-:Y:S01]  /*4a70*/  FMUL R68, R68, R14.reuse ;  /* 0x0000000e44447220 */ /* 0x080fe20000400000 */
[----:B------:R-:W-:Y:S01]  /*4a80*/  F2FP.SATFINITE.E5M2.F32.PACK_AB_MERGE_C R75, RZ, R75, RZ ;  /* 0x0000004bff4b723e */ /* 0x000fe200048060ff */
[----:B------:R1:W-:Y:S01]  /*4a90*/  @!P5 STG.E.U8 desc[UR20][R16.64+0x9], R25 ;  /* 0x000009191000d986 */ /* 0x0003e2000c101114 */
[C---:B------:R-:W-:Y:S01]  /*4aa0*/  ISETP.LT.OR P5, PT, R6.reuse, 0x1, !P3 ;  /* 0x000000010600780c */ /* 0x040fe20005fa1670 */
[-C--:B------:R-:W-:Y:S01]  /*4ab0*/  FMUL R67, R67, R14.reuse ;  /* 0x0000000e43437220 */ /* 0x080fe20000400000 */
[C---:B------:R-:W-:Y:S01]  /*4ac0*/  ISETP.LT.OR P3, PT, R6.reuse, 0x9, !P3 ;  /* 0x000000090600780c */ /* 0x040fe20005f61670 */
[----:B------:R-:W-:Y:S01]  /*4ad0*/  @!P1 STG.E.U8 desc[UR20][R18.64+0x8], R79 ;  /* 0x0000084f12009986 */ /* 0x000fe2000c101114 */
[----:B------:R-:W-:Y:S01]  /*4ae0*/  ISETP.LT.OR P1, PT, R6, 0x1, !P0 ;  /* 0x000000010600780c */ /* 0x000fe20004721670 */
[----:B------:R-:W-:Y:S01]  /*4af0*/  FMUL R66, R66, R14 ;  /* 0x0000000e42427220 */ /* 0x000fe20000400000 */
[----:B0-----:R-:W-:Y:S01]  /*4b00*/  F2FP.SATFINITE.E5M2.F32.PACK_AB_MERGE_C R5, RZ, R76, RZ ;  /* 0x0000004cff05723e */ /* 0x001fe200048060ff */
[----:B------:R-:W-:Y:S01]  /*4b10*/  @!P2 STG.E.U8 desc[UR20][R18.64+0x9], R27 ;  /* 0x0000091b1200a986 */ /* 0x000fe2000c101114 */
[----:B------:R-:W-:Y:S01]  /*4b20*/  ISETP.GE.AND P2, PT, R26, 0x19, PT ;  /* 0x000000191a00780c */ /* 0x000fe20003f46270 */
[-C--:B------:R-:W-:Y:S01]  /*4b30*/  FMUL R65, R65, R14.reuse ;  /* 0x0000000e41417220 */ /* 0x080fe20000400000 */
[----:B------:R-:W-:Y:S01]  /*4b40*/  ISETP.LT.OR P0, PT, R6, 0x9, !P0 ;  /* 0x000000090600780c */ /* 0x000fe20004701670 */
[----:B------:R-:W-:Y:S01]  /*4b50*/  FMUL R64, R64, R14 ;  /* 0x0000000e40407220 */ /* 0x000fe20000400000 */
[----:B------:R-:W-:Y:S01]  /*4b60*/  ISETP.LT.OR P6, PT, R6, 0x1, !P2 ;  /* 0x000000010600780c */ /* 0x000fe200057c1670 */
[----:B------:R0:W-:Y:S01]  /*4b70*/  @!P5 STG.E.U8 desc[UR20][R16.64+0x11], R5 ;  /* 0x000011051000d986 */ /* 0x0001e2000c101114 */
[----:B-1----:R-:W-:Y:S01]  /*4b80*/  F2FP.SATFINITE.E5M2.F32.PACK_AB_MERGE_C R25, RZ, R74, RZ ;  /* 0x0000004aff19723e */ /* 0x002fe200048060ff */
[-C--:B------:R-:W-:Y:S01]  /*4b90*/  FMUL R62, R62, R14.reuse ;  /* 0x0000000e3e3e7220 */ /* 0x080fe20000400000 */
[----:B------:R-:W-:Y:S01]  /*4ba0*/  F2FP.SATFINITE.E5M2.F32.PACK_AB_MERGE_C R73, RZ, R73, RZ ;  /* 0x00000049ff49723e */ /* 0x000fe200048060ff */
[----:B------:R-:W-:Y:S01]  /*4bb0*/  @!P1 STG.E.U8 desc[UR20][R16.64+0x10], R77 ;  /* 0x0000104d10009986 */ /* 0x000fe2000c101114 */
[----:B------:R-:W-:Y:S01]  /*4bc0*/  ISETP.GE.AND P1, PT, R26, 0x1a, PT ;  /* 0x0000001a1a00780c */ /* 0x000fe20003f26270 */
[-C--:B------:R-:W-:Y:S01]  /*4bd0*/  FMUL R63, R63, R14.reuse ;  /* 0x0000000e3f3f7220 */ /* 0x080fe20000400000 */
[C---:B------:R-:W-:Y:S01]  /*4be0*/  ISETP.LT.OR P2, PT, R6.reuse, 0x9, !P2 ;  /* 0x000000090600780c */ /* 0x040fe20005741670 */
[----:B------:R1:W-:Y:S01]  /*4bf0*/  @!P3 STG.E.U8 desc[UR20][R18.64+0x11], R25 ;  /* 0x000011191200b986 */ /* 0x0003e2000c101114 */
[C---:B------:R-:W-:Y:S01]  /*4c00*/  ISETP.LT.OR P5, PT, R6.reuse, 0x1, !P1 ;  /* 0x000000010600780c */ /* 0x040fe20004fa1670 */
[----:B------:R-:W-:Y:S01]  /*4c10*/  FMUL R61, R61, R14 ;  /* 0x0000000e3d3d7220 */ /* 0x000fe20000400000 */
[----:B------:R-:W-:Y:S01]  /*4c20*/  ISETP.LT.OR P3, PT, R6, 0x9, !P1 ;  /* 0x000000090600780c */ /* 0x000fe20004f61670 */
[----:B------:R-:W-:Y:S01]  /*4c30*/  @!P0 STG.E.U8 desc[UR20][R18.64+0x10], R75 ;  /* 0x0000104b12008986 */ /* 0x000fe2000c101114 */
[----:B0-----:R-:W-:Y:S01]  /*4c40*/  F2FP.SATFINITE.E5M2.F32.PACK_AB_MERGE_C R5, RZ, R72, RZ ;  /* 0x00000048ff05723e */ /* 0x001fe200048060ff */
[-C--:B------:R-:W-:Y:S01]  /*4c50*/  FMUL R60, R60, R14.reuse ;  /* 0x0000000e3c3c7220 */ /* 0x080fe20000400000 */
[C---:B------:R-:W-:Y:S01]  /*4c60*/  ISETP.GE.AND P0, PT, R26.reuse, 0x21, PT ;  /* 0x000000211a00780c */ /* 0x040fe20003f06270 */
[----:B------:R-:W-:Y:S01]  /*4c70*/  @!P6 STG.E.U8 desc[UR20][R16.64+0x18], R73 ;  /* 0x000018491000e986 */ /* 0x000fe2000c101114 */
[----:B------:R-:W-:Y:S01]  /*4c80*/  ISETP.GE.AND P1, PT, R26, 0x22, PT ;  /* 0x000000221a00780c */ /* 0x000fe20003f26270 */
[-C--:B------:R-:W-:Y:S01]  /*4c90*/  FMUL R59, R59, R14.reuse ;  /* 0x0000000e3b3b7220 */ /* 0x080fe20000400000 */
[----:B------:R-:W-:Y:S01]  /*4ca0*/  ISETP.LT.OR P6, PT, R6, 0x1, !P0 ;  /* 0x000000010600780c */ /* 0x000fe200047c1670 */
[----:B------:R-:W-:Y:S01]  /*4cb0*/  FMUL R58, R58, R14 ;  /* 0x0000000e3a3a7220 */ /* 0x000fe20000400000 */
[----:B-1----:R-:W-:Y:S01]  /*4cc0*/  F2FP.SATFINITE.E5M2.F32.PACK_AB_MERGE_C R25, RZ, R70, RZ ;  /* 0x00000046ff19723e */ /* 0x002fe200048060ff */
[----:B------:R0:W-:Y:S01]  /*4cd0*/  @!P5 STG.E.U8 desc[UR20][R16.64+0x19], R5 ;  /* 0x000019051000d986 */ /* 0x0001e2000c101114 */
[----:B------:R-:W-:Y:S01]  /*4ce0*/  ISETP.LT.OR P5, PT, R6, 0x1, !P1 ;  /* 0x000000010600780c */ /* 0x000fe20004fa1670 */
[-C--:B------:R-:W-:Y:S01]  /*4cf0*/  FMUL R57, R57, R14.reuse ;  /* 0x0000000e39397220 */ /* 0x080fe20000400000 */
[----:B------:R-:W-:Y:S01]  /*4d00*/  F2FP.SATFINITE.E5M2.F32.PACK_AB_MERGE_C R71, RZ, R71, RZ ;  /* 0x00000047ff47723e */ /* 0x000fe200048060ff */
[----:B------:R1:W-:Y:S01]  /*4d10*/  @!P3 STG.E.U8 desc[UR20][R18.64+0x19], R25 ;  /* 0x000019191200b986 */ /* 0x0003e2000c101114 */
[----:B------:R-:W-:Y:S01]  /*4d20*/  F2FP.SATFINITE.E5M2.F32.PACK_AB_MERGE_C R69, RZ, R69, RZ ;  /* 0x00000045ff45723e */ /* 0x000fe200048060ff */
[----:B------:R-:W-:Y:S01]  /*4d30*/  FMUL R56, R56, R14 ;  /* 0x0000000e38387220 */ /* 0x000fe20000400000 */
[----:B------:R-:W-:Y:S01]  /*4d40*/  F2FP.SATFINITE.E5M2.F32.PACK_AB_MERGE_C R27, RZ, R68, RZ ;  /* 0x00000044ff1b723e */ /* 0x000fe200048060ff */
[----:B------:R-:W-:Y:S01]  /*4d50*/  @!P2 STG.E.U8 desc[UR20][R18.64+0x18], R71 ;  /* 0x000018471200a986 */ /* 0x000fe2000c101114 */
[----:B------:R-:W-:Y:S01]  /*4d60*/  ISETP.LT.OR P3, PT, R6, 0x9, !P1 ;  /* 0x000000090600780c */ /* 0x000fe20004f61670 */
[-C--:B------:R-:W-:Y:S01]  /*4d70*/  FMUL R23, R23, R14.reuse ;  /* 0x0000000e17177220 */ /* 0x080fe20000400000 */
[----:B------:R-:W-:Y:S01]  /*4d80*/  ISETP.GE.AND P2, PT, R26, 0x29, PT ;  /* 0x000000291a00780c */ /* 0x000fe20003f46270 */
[----:B------:R-:W-:Y:S01]  /*4d90*/  @!P6 STG.E.U8 desc[UR20][R16.64+0x20], R69 ;  /* 0x000020451000e986 */ /* 0x000fe2000c101114 */
[----:B------:R-:W-:Y:S01]  /*4da0*/  ISETP.LT.OR P0, PT, R6, 0x9, !P0 ;  /* 0x000000090600780c */ /* 0x000fe20004701670 */
[----:B------:R-:W-:Y:S01]  /*4db0*/  FMUL R22, R22, R14 ;  /* 0x0000000e16167220 */ /* 0x000fe20000400000 */
[----:B------:R-:W-:Y:S01]  /*4dc0*/  ISETP.GE.AND P1, PT, R26, 0x2a, PT ;  /* 0x0000002a1a00780c */ /* 0x000fe20003f26270 */
[----:B------:R-:W-:Y:S01]  /*4dd0*/  @!P5 STG.E.U8 desc[UR20][R16.64+0x21], R27 ;  /* 0x0000211b1000d986 */ /* 0x000fe2000c101114 */
[----:B------:R-:W-:-:S02]  /*4de0*/  ISETP.LT.OR P6, PT, R6, 0x1, !P2 ;  /* 0x000000010600780c */ /* 0x000fc400057c1670 */
[C---:B------:R-:W-:Y:S02]  /*4df0*/  ISETP.LT.OR P5, PT, R6.reuse, 0x1, !P1 ;  /* 0x000000010600780c */ /* 0x040fe40004fa1670 */
[----:B------:R-:W-:Y:S02]  /*4e00*/  F2FP.SATFINITE.E5M2.F32.PACK_AB_MERGE_C R67, RZ, R67, RZ ;  /* 0x00000043ff43723e */ /* 0x000fe400048060ff */
[----:B0-----:R-:W-:Y:S02]  /*4e10*/  F2FP.SATFINITE.E5M2.F32.PACK_AB_MERGE_C R5, RZ, R66, RZ ;  /* 0x00000042ff05723e */ /* 0x001fe400048060ff */
[----:B------:R-:W-:Y:S01]  /*4e20*/  F2FP.SATFINITE.E5M2.F32.PACK_AB_MERGE_C R65, RZ, R65, RZ ;  /* 0x00000041ff41723e */ /* 0x000fe200048060ff */
[----:B------:R-:W-:Y:S01]  /*4e30*/  @!P0 STG.E.U8 desc[UR20][R18.64+0x20], R67 ;  /* 0x0000204312008986 */ /* 0x000fe2000c101114 */
[----:B-1----:R-:W-:Y:S02]  /*4e40*/  F2FP.SATFINITE.E5M2.F32.PACK_AB_MERGE_C R25, RZ, R64, RZ ;  /* 0x00000040ff19723e */ /* 0x002fe400048060ff */
[C---:B------:R-:W-:Y:S01]  /*4e50*/  ISETP.LT.OR P1, PT, R6.reuse, 0x9, !P1 ;  /* 0x000000090600780c */ /* 0x040fe20004f21670 */
[----:B------:R0:W-:Y:S01]  /*4e60*/  @!P3 STG.E.U8 desc[UR20][R18.64+0x21], R5 ;  /* 0x000021051200b986 */ /* 0x0001e2000c101114 */
[----:B------:R-:W-:-:S02]  /*4e70*/  ISETP.LT.OR P2, PT, R6, 0x9, !P2 ;  /* 0x000000090600780c */ /* 0x000fc40005741670 */
[C---:B------:R-:W-:Y:S01]  /*4e80*/  ISETP.GE.AND P3, PT, R26.reuse, 0x31, PT ;  /* 0x000000311a00780c */ /* 0x040fe20003f66270 */
[----:B------:R-:W-:Y:S01]  /*4e90*/  @!P6 STG.E.U8 desc[UR20][R16.64+0x28], R65 ;  /* 0x000028411000e986 */ /* 0x000fe2000c101114 */
[----:B------:R-:W-:Y:S02]  /*4ea0*/  ISETP.GE.AND P0, PT, R26, 0x32, PT ;  /* 0x000000321a00780c */ /* 0x000fe40003f06270 */
[----:B------:R-:W-:Y:S01]  /*4eb0*/  F2FP.SATFINITE.E5M2.F32.PACK_AB_MERGE_C R63, RZ, R63, RZ ;  /* 0x0000003fff3f723e */ /* 0x000fe200048060ff */
[----:B------:R1:W-:Y:S01]  /*4ec0*/  @!P5 STG.E.U8 desc[UR20][R16.64+0x29], R25 ;  /* 0x000029191000d986 */ /* 0x0003e2000c101114 */
[C---:B------:R-:W-:Y:S02]  /*4ed0*/  ISETP.LT.OR P5, PT, R6.reuse, 0x1, !P3 ;  /* 0x000000010600780c */ /* 0x040fe40005fa1670 */
[----:B------:R-:W-:Y:S02]  /*4ee0*/  ISETP.LT.OR P6, PT, R6, 0x1, !P0 ;  /* 0x000000010600780c */ /* 0x000fe400047c1670 */
[----:B0-----:R-:W-:Y:S01]  /*4ef0*/  F2FP.SATFINITE.E5M2.F32.PACK_AB_MERGE_C R5, RZ, R62, RZ ;  /* 0x0000003eff05723e */ /* 0x001fe200048060ff */
[----:B------:R-:W-:Y:S01]  /*4f00*/  @!P2 STG.E.U8 desc[UR20][R18.64+0x28], R63 ;  /* 0x0000283f1200a986 */ /* 0x000fe2000c101114 */
[----:B------:R-:W-:-:S02]  /*4f10*/  F2FP.SATFINITE.E5M2.F32.PACK_AB_MERGE_C R61, RZ, R61, RZ ;  /* 0x0000003dff3d723e */ /* 0x000fc400048060ff */
[----:B------:R-:W-:Y:S01]  /*4f20*/  ISETP.GE.AND P2, PT, R26, 0x3a, PT ;  /* 0x0000003a1a00780c */ /* 0x000fe20003f46270 */
[----:B------:R0:W-:Y:S01]  /*4f30*/  @!P1 STG.E.U8 desc[UR20][R18.64+0x29], R5 ;  /* 0x0000290512009986 */ /* 0x0001e2000c101114 */
[----:B------:R-:W-:Y:S02]  /*4f40*/  ISETP.LT.OR P1, PT, R6, 0x9, !P3 ;  /* 0x000000090600780c */ /* 0x000fe40005f21670 */
[----:B-1----:R-:W-:Y:S01]  /*4f50*/  F2FP.SATFINITE.E5M2.F32.PACK_AB_MERGE_C R25, RZ, R60, RZ ;  /* 0x0000003cff19723e */ /* 0x002fe200048060ff */
[----:B------:R-:W-:Y:S01]  /*4f60*/  @!P5 STG.E.U8 desc[UR20][R16.64+0x30], R61 ;  /* 0x0000303d1000d986 */ /* 0x000fe2000c101114 */
[----:B------:R-:W-:Y:S02]  /*4f70*/  ISETP.GE.AND P3, PT, R26, 0x39, PT ;  /* 0x000000391a00780c */ /* 0x000fe40003f66270 */
[C---:B------:R-:W-:Y:S01]  /*4f80*/  ISETP.LT.OR P0, PT, R6.reuse, 0x9, !P0 ;  /* 0x000000090600780c */ /* 0x040fe20004701670 */
[----:B------:R1:W-:Y:S01]  /*4f90*/  @!P6 STG.E.U8 desc[UR20][R16.64+0x31], R25 ;  /* 0x000031191000e986 */ /* 0x0003e2000c101114 */
[----:B------:R-:W-:-:S02]  /*4fa0*/  ISETP.LT.OR P5, PT, R6, 0x1, !P3 ;  /* 0x000000010600780c */ /* 0x000fc40005fa1670 */
[C---:B------:R-:W-:Y:S02]  /*4fb0*/  ISETP.LT.OR P6, PT, R6.reuse, 0x1, !P2 ;  /* 0x000000010600780c */ /* 0x040fe400057c1670 */
[C---:B------:R-:W-:Y:S02]  /*4fc0*/  ISETP.LT.OR P3, PT, R6.reuse, 0x9, !P3 ;  /* 0x000000090600780c */ /* 0x040fe40005f61670 */
[----:B------:R-:W-:Y:S02]  /*4fd0*/  ISETP.LT.OR P2, PT, R6, 0x9, !P2 ;  /* 0x000000090600780c */ /* 0x000fe40005741670 */
[----:B------:R-:W-:Y:S02]  /*4fe0*/  F2FP.SATFINITE.E5M2.F32.PACK_AB_MERGE_C R59, RZ, R59, RZ ;  /* 0x0000003bff3b723e */ /* 0x000fe400048060ff */
[----:B0-----:R-:W-:Y:S02]  /*4ff0*/  F2FP.SATFINITE.E5M2.F32.PACK_AB_MERGE_C R5, RZ, R58, RZ ;  /* 0x0000003aff05723e */ /* 0x001fe400048060ff */
[----:B------:R-:W-:Y:S01]  /*5000*/  F2FP.SATFINITE.E5M2.F32.PACK_AB_MERGE_C R57, RZ, R57, RZ ;  /* 0x00000039ff39723e */ /* 0x000fe200048060ff */
[----:B------:R0:W-:Y:S01]  /*5010*/  @!P1 STG.E.U8 desc[UR20][R18.64+0x30], R59 ;  /* 0x0000303b12009986 */ /* 0x0001e2000c101114 */
[----:B-1----:R-:W-:-:S02]  /*5020*/  F2FP.SATFINITE.E5M2.F32.PACK_AB_MERGE_C R25, RZ, R56, RZ ;  /* 0x00000038ff19723e */ /* 0x002fc400048060ff */
[----:B------:R-:W-:Y:S01]  /*5030*/  F2FP.SATFINITE.E5M2.F32.PACK_AB_MERGE_C R23, RZ, R23, RZ ;  /* 0x00000017ff17723e */ /* 0x000fe200048060ff */
[----:B------:R0:W-:Y:S01]  /*5040*/  @!P0 STG.E.U8 desc[UR20][R18.64+0x31], R5 ;  /* 0x0000310512008986 */ /* 0x0001e2000c101114 */
[----:B------:R-:W-:-:S03]  /*5050*/  F2FP.SATFINITE.E5M2.F32.PACK_AB_MERGE_C R27, RZ, R22, RZ ;  /* 0x00000016ff1b723e */ /* 0x000fc600048060ff */
[----:B------:R0:W-:Y:S04]  /*5060*/  @!P5 STG.E.U8 desc[UR20][R16.64+0x38], R57 ;  /* 0x000038391000d986 */ /* 0x0001e8000c101114 */
[----:B------:R0:W-:Y:S04]  /*5070*/  @!P6 STG.E.U8 desc[UR20][R16.64+0x39], R25 ;  /* 0x000039191000e986 */ /* 0x0001e8000c101114 */
[----:B------:R0:W-:Y:S04]  /*5080*/  @!P3 STG.E.U8 desc[UR20][R18.64+0x38], R23 ;  /* 0x000038171200b986 */ /* 0x0001e8000c101114 */
[----:B------:R0:W-:Y:S02]  /*5090*/  @!P2 STG.E.U8 desc[UR20][R18.64+0x39], R27 ;  /* 0x0000391b1200a986 */ /* 0x0001e4000c101114 */
.L_x_105:
[----:B------:R-:W-:Y:S05]  /*50a0*/  BSYNC B0 ;  /* 0x0000000000007941 */ /* 0x000fea0003800000 */
.L_x_39:
[C---:B------:R-:W-:Y:S01]  /*50b0*/  LEA R2, P0, R8.reuse, R2, 0x1 ;  /* 0x0000000208027211 */ /* 0x040fe200078008ff */
[----:B------:R-:W-:Y:S01]  /*50c0*/  ULDC.64 UR6, c[0x0][0x650] ;  /* 0x0001940000067ab9 */ /* 0x000fe20000000a00 */
[----:B-----5:R-:W-:Y:S01]  /*50d0*/  IMAD.U32 R4, RZ, RZ, UR16 ;  /* 0x00000010ff047e24 */ /* 0x020fe2000f8e00ff */
[----:B0-----:R-:W-:Y:S01]  /*50e0*/  PRMT R16, RZ, 0x7610, R16 ;  /* 0x00007610ff107816 */ /* 0x001fe20000000010 */
[----:B------:R-:W-:Y:S01]  /*50f0*/  IMAD.MOV.U32 R6, RZ, RZ, -0x1 ;  /* 0xffffffffff067424 */ /* 0x000fe200078e00ff */
[----:B------:R-:W-:Y:S01]  /*5100*/  LEA.HI.X R3, R8, R3, R0, 0x1, P0 ;  /* 0x0000000308037211 */ /* 0x000fe200000f0c00 */
[----:B------:R0:W-:Y:S01]  /*5110*/  SYNCS.ARRIVE.TRANS64.A1T0 RZ, [R4+UR23], RZ ;  /* 0x000000ff04ff79a7 */ /* 0x0001e20008100017 */
[----:B------:R-:W-:Y:S01]  /*5120*/  ISETP.GE.U32.AND P0, PT, R2, UR6, PT ;  /* 0x0000000602007c0c */ /* 0x000fe2000bf06070 */
[----:B------:R-:W-:-:S03]  /*5130*/  IMAD.MOV.U32 R5, RZ, RZ, -0x1 ;  /* 0xffffffffff057424 */ /* 0x000fc600078e00ff */
[----:B------:R-:W-:Y:S01]  /*5140*/  ISETP.GE.U32.AND.EX P0, PT, R3, UR7, PT, P0 ;  /* 0x0000000703007c0c */ /* 0x000fe2000bf06100 */
[----:B0-----:R-:W-:-:S12]  /*5150*/  IMAD.MOV.U32 R4, RZ, RZ, -0x1 ;  /* 0xffffffffff047424 */ /* 0x001fd800078e00ff */
[----:B------:R-:W-:Y:S05]  /*5160*/  @P0 BRA `(.L_x_106) ;  /* 0x0000000400600947 */ /* 0x000fea0003800000 */
[----:B------:R-:W0:Y:S01]  /*5170*/  S2R R28, SR_CTAID.X ;  /* 0x00000000001c7919 */ /* 0x000e220000002500 */
[----:B------:R-:W5:Y:S01]  /*5180*/  LDC.64 R22, c[0x0][0x628] ;  /* 0x00018a00ff167b82 */ /* 0x000f620000000a00 */
[----:B------:R-:W-:Y:S01]  /*5190*/  ULDC UR6, c[0x0][0x150] ;  /* 0x0000540000067ab9 */ /* 0x000fe20000000800 */
[----:B-1----:R-:W-:Y:S01]  /*51a0*/  IMAD.MOV.U32 R18, RZ, RZ, R2 ;  /* 0x000000ffff127224 */ /* 0x002fe200078e0002 */
[----:B------:R-:W1:Y:S01]  /*51b0*/  S2R R30, SR_CTAID.Y ;  /* 0x00000000001e7919 */ /* 0x000e620000002600 */
[----:B------:R-:W-:-:S04]  /*51c0*/  IMAD.MOV.U32 R19, RZ, RZ, R3 ;  /* 0x000000ffff137224 */ /* 0x000fc800078e0003 */
[----:B------:R-:W1:Y:S08]  /*51d0*/  LDC R31, c[0x0][0x144] ;  /* 0x00005100ff1f7b82 */ /* 0x000e700000000800 */
[----:B------:R-:W1:Y:S08]  /*51e0*/  LDC R6, c[0x0][0x630] ;  /* 0x00018c00ff067b82 */ /* 0x000e700000000800 */
[----:B------:R-:W1:Y:S01]  /*51f0*/  LDC.64 R26, c[0x0][0x620] ;  /* 0x00018800ff1a7b82 */ /* 0x000e620000000a00 */
[----:B-----5:R-:W-:-:S04]  /*5200*/  ISETP.NE.U32.AND P0, PT, R22, RZ, PT ;  /* 0x000000ff1600720c */ /* 0x020fc80003f05070 */
[----:B------:R-:W-:Y:S02]  /*5210*/  ISETP.NE.AND.EX P0, PT, R23, RZ, PT, P0 ;  /* 0x000000ff1700720c */ /* 0x000fe40003f05300 */
[----:B0-----:R-:W-:-:S05]  /*5220*/  I2FP.F32.U32 R4, R28 ;  /* 0x0000001c00047245 */ /* 0x001fca0000201000 */
[----:B------:R-:W-:-:S04]  /*5230*/  FMUL R4, R4, UR6 ;  /* 0x0000000604047c20 */ /* 0x000fc80008400000 */
[----:B------:R0:W0:Y:S02]  /*5240*/  F2I.U32.TRUNC.NTZ R29, R4 ;  /* 0x00000004001d7305 */ /* 0x000024000020f000 */
[----:B------:R-:W-:Y:S05]  /*5250*/  @!P0 BRA `(.L_x_107) ;  /* 0x0000000000288947 */ /* 0x000fea0003800000 */
[----:B------:R-:W5:Y:S02]  /*5260*/  LDC R5, c[0x0][0x634] ;  /* 0x00018d00ff057b82 */ /* 0x000f640000000800 */
[----:B-----5:R-:W-:-:S05]  /*5270*/  IADD3 R19, P0, R2, R5, RZ ;  /* 0x0000000502137210 */ /* 0x020fca0007f1e0ff */
[----:B--234-:R-:W-:-:S04]  /*5280*/  IMAD.X R25, RZ, RZ, R3, P0 ;  /* 0x000000ffff197224 */ /* 0x01cfc800000e0603 */
[----:B0-----:R-:W-:-:S04]  /*5290*/  IMAD.WIDE.U32 R4, R25, R22, RZ ;  /* 0x0000001619047225 */ /* 0x001fc800078e00ff */
[----:B------:R-:W-:-:S04]  /*52a0*/  IMAD.WIDE.U32 R16, P0, R19, R23, R4 ;  /* 0x0000001713107225 */ /* 0x000fc80007800004 */
[----:B------:R-:W-:-:S04]  /*52b0*/  IMAD.WIDE.U32 R4, R19, R22, RZ ;  /* 0x0000001613047225 */ /* 0x000fc800078e00ff */
[----:B------:R-:W-:Y:S01]  /*52c0*/  IMAD.X R19, RZ, RZ, RZ, P0 ;  /* 0x000000ffff137224 */ /* 0x000fe200000e06ff */
[----:B------:R-:W-:Y:S01]  /*52d0*/  IADD3 RZ, P0, R5, R16, RZ ;  /* 0x0000001005ff7210 */ /* 0x000fe20007f1e0ff */
[----:B------:R-:W-:-:S04]  /*52e0*/  IMAD.MOV.U32 R18, RZ, RZ, R17 ;  /* 0x000000ffff127224 */ /* 0x000fc800078e0011 */
[----:B------:R-:W-:-:S08]  /*52f0*/  IMAD.WIDE.U32.X R18, R25, R23, R18, P0 ;  /* 0x0000001719127225 */ /* 0x000fd000000e0412 */
.L_x_107:
[-CC-:B-1234-:R-:W-:Y:S01]  /*5300*/  SHF.R.U64 R24, R18, R6.reuse, R19.reuse ;  /* 0x0000000612187219 */ /* 0x19efe20000001213 */
[----:B------:R-:W1:Y:S01]  /*5310*/  LDC.64 R34, c[0x0][0x640] ;  /* 0x00019000ff227b82 */ /* 0x000e620000000a00 */
[----:B0-----:R-:W-:Y:S01]  /*5320*/  SHF.R.U32.HI R4, RZ, R6, R19 ;  /* 0x00000006ff047219 */ /* 0x001fe20000011613 */
[----:B------:R-:W-:Y:S01]  /*5330*/  IMAD.MOV R29, RZ, RZ, -R29 ;  /* 0x000000ffff1d7224 */ /* 0x000fe200078e0a1d */
[----:B------:R-:W-:Y:S01]  /*5340*/  IADD3 R17, P0, RZ, -R24, RZ ;  /* 0x80000018ff117210 */ /* 0x000fe20007f1e0ff */
[----:B------:R-:W-:Y:S01]  /*5350*/  ULDC UR6, c[0x0][0x154] ;  /* 0x0000550000067ab9 */ /* 0x000fe20000000800 */
[----:B------:R-:W-:Y:S02]  /*5360*/  IMAD.MOV.U32 R19, RZ, RZ, 0x1 ;  /* 0x00000001ff137424 */ /* 0x000fe400078e00ff */
[----:B------:R-:W-:Y:S01]  /*5370*/  IMAD R29, R31, R29, R28 ;  /* 0x0000001d1f1d7224 */ /* 0x000fe200078e021c */
[----:B------:R-:W0:Y:S01]  /*5380*/  LDC R16, c[0x0][0x618] ;  /* 0x00018600ff107b82 */ /* 0x000e220000000800 */
[----:B------:R-:W-:-:S04]  /*5390*/  IMAD.X R5, RZ, RZ, ~R4, P0 ;  /* 0x000000ffff057224 */ /* 0x000fc800000e0e04 */
[-C--:B------:R-:W-:Y:S02]  /*53a0*/  IMAD R6, R5, R26.reuse, RZ ;  /* 0x0000001a05067224 */ /* 0x080fe400078e02ff */
[C---:B------:R-:W-:Y:S01]  /*53b0*/  IMAD.WIDE.U32 R4, R17.reuse, R26, R2 ;  /* 0x0000001a11047225 */ /* 0x040fe200078e0002 */
[----:B------:R-:W2:Y:S03]  /*53c0*/  LDC R18, c[0x0][0x608] ;  /* 0x00018200ff127b82 */ /* 0x000ea60000000800 */
[----:B------:R-:W-:Y:S01]  /*53d0*/  IMAD R17, R17, R27, R6 ;  /* 0x0000001b11117224 */ /* 0x000fe200078e0206 */
[----:B------:R-:W-:-:S03]  /*53e0*/  I2FP.F32.U32 R6, R30 ;  /* 0x0000001e00067245 */ /* 0x000fc60000201000 */
[----:B------:R-:W-:Y:S01]  /*53f0*/  IMAD.IADD R5, R5, 0x1, R17 ;  /* 0x0000000105057824 */ /* 0x000fe200078e0211 */
[----:B------:R-:W3:Y:S01]  /*5400*/  LDC R32, c[0x0][0x658] ;  /* 0x00019600ff207b82 */ /* 0x000ee20000000800 */
[----:B-1----:R-:W-:Y:S01]  /*5410*/  ISETP.NE.U32.AND P0, PT, R34, RZ, PT ;  /* 0x000000ff2200720c */ /* 0x002fe20003f05070 */
[----:B------:R-:W-:-:S03]  /*5420*/  IMAD.MOV.U32 R17, RZ, RZ, -0x1 ;  /* 0xffffffffff117424 */ /* 0x000fc600078e00ff */
[----:B------:R-:W-:-:S03]  /*5430*/  ISETP.NE.AND.EX P0, PT, R35, RZ, PT, P0 ;  /* 0x000000ff2300720c */ /* 0x000fc60003f05300 */
[----:B------:R-:W1:Y:S01]  /*5440*/  LDC R27, c[0x0][0x148] ;  /* 0x00005200ff1b7b82 */ /* 0x000e620000000800 */
[-CC-:B0-----:R-:W-:Y:S02]  /*5450*/  SHF.R.U64 R22, R4, R16.reuse, R5.reuse ;  /* 0x0000001004167219 */ /* 0x181fe40000001205 */
[----:B------:R-:W-:Y:S01]  /*5460*/  SHF.R.U32.HI R5, RZ, R16, R5 ;  /* 0x00000010ff057219 */ /* 0x000fe20000011605 */
[----:B------:R-:W-:-:S04]  /*5470*/  FMUL R16, R6, UR6 ;  /* 0x0000000606107c20 */ /* 0x000fc80008400000 */
[----:B------:R-:W0:Y:S01]  /*5480*/  LDC R28, c[0x0][0x600] ;  /* 0x00018000ff1c7b82 */ /* 0x000e220000000800 */
[----:B------:R4:W0:Y:S01]  /*5490*/  F2I.U32.TRUNC.NTZ R25, R16 ;  /* 0x0000001000197305 */ /* 0x000822000020f000 */
[-CC-:B--2---:R-:W-:Y:S02]  /*54a0*/  SHF.R.U64 R6, R22, R18.reuse, R5.reuse ;  /* 0x0000001216067219 */ /* 0x184fe40000001205 */
[----:B------:R-:W-:-:S04]  /*54b0*/  SHF.R.U32.HI R5, RZ, R18, R5 ;  /* 0x00000012ff057219 */ /* 0x000fc80000011605 */
[----:B------:R-:W2:Y:S01]  /*54c0*/  LDC R33, c[0x0][0x648] ;  /* 0x00019200ff217b82 */ /* 0x000ea20000000800 */
[-CC-:B---3--:R-:W-:Y:S02]  /*54d0*/  SHF.R.U64 R26, R6, R32.reuse, R5.reuse ;  /* 0x00000020061a7219 */ /* 0x188fe40000001205 */
[-C--:B------:R-:W-:Y:S02]  /*54e0*/  SHF.L.U32 R17, R17, R32.reuse, RZ ;  /* 0x0000002011117219 */ /* 0x080fe400000006ff */
[-C--:B------:R-:W-:Y:S01]  /*54f0*/  SHF.R.U32.HI R5, RZ, R32.reuse, R5 ;  /* 0x00000020ff057219 */ /* 0x080fe20000011605 */
[----:B------:R-:W-:Y:S01]  /*5500*/  IMAD.MOV.U32 R4, RZ, RZ, R26 ;  /* 0x000000ffff047224 */ /* 0x000fe200078e001a */
[----:B------:R-:W-:Y:S01]  /*5510*/  SHF.L.U32 R32, R19, R32, RZ ;  /* 0x0000002013207219 */ /* 0x000fe200000006ff */
[----:B------:R-:W3:Y:S01]  /*5520*/  LDC R36, c[0x0][0x638] ;  /* 0x00018e00ff247b82 */ /* 0x000ee20000000800 */
[----:B------:R-:W-:-:S07]  /*5530*/  LOP3.LUT R31, RZ, R17, RZ, 0x33, !PT ;  /* 0x00000011ff1f7212 */ /* 0x000fce00078e33ff */
[----:B------:R-:W0:Y:S01]  /*5540*/  LDC R37, c[0x0][0x610] ;  /* 0x00018400ff257b82 */ /* 0x000e220000000800 */
[----:B----4-:R-:W-:Y:S05]  /*5550*/  @!P0 BRA `(.L_x_108) ;  /* 0x0000000000288947 */ /* 0x010fea0003800000 */
[----:B------:R-:W4:Y:S02]  /*5560*/  LDC R19, c[0x0][0x64c] ;  /* 0x00019300ff137b82 */ /* 0x000f240000000800 */
[----:B----4-:R-:W-:-:S05]  /*5570*/  IADD3 R19, P0, R26, R19, RZ ;  /* 0x000000131a137210 */ /* 0x010fca0007f1e0ff */
        /* <DEDUP_REMOVED lines=8> */
.L_x_108:
[----:B--2---:R-:W-:Y:S01]  /*5600*/  SHF.R.U64 R4, R4, R33, R5 ;  /* 0x0000002104047219 */ /* 0x004fe20000001205 */
[----:B0-----:R-:W-:Y:S01]  /*5610*/  VIADD R19, R28, 0xffffffff ;  /* 0xffffffff1c137836 */ /* 0x001fe20000000000 */
[----:B------:R-:W-:Y:S01]  /*5620*/  LOP3.LUT R17, R6, R31, RZ, 0xc0, !PT ;  /* 0x0000001f06117212 */ /* 0x000fe200078ec0ff */
[----:B------:R-:W-:Y:S02]  /*5630*/  IMAD.MOV R25, RZ, RZ, -R25 ;  /* 0x000000ffff197224 */ /* 0x000fe400078e0a19 */
[----:B------:R-:W-:Y:S02]  /*5640*/  IMAD.MOV R5, RZ, RZ, -R4 ;  /* 0x000000ffff057224 */ /* 0x000fe400078e0a04 */
[----:B------:R-:W-:Y:S01]  /*5650*/  IMAD R6, R32, R4, R17 ;  /* 0x0000000420067224 */ /* 0x000fe200078e0211 */
[----:B------:R-:W-:Y:S01]  /*5660*/  LOP3.LUT R17, R22, R19, RZ, 0xc0, !PT ;  /* 0x0000001316117212 */ /* 0x000fe200078ec0ff */
[----:B-1----:R-:W-:Y:S02]  /*5670*/  @P4 IMAD R29, R27, R25, R30 ;  /* 0x000000191b1d4224 */ /* 0x002fe400078e021e */
[----:B---3--:R-:W-:-:S02]  /*5680*/  IMAD R4, R5, R36, R26 ;  /* 0x0000002405047224 */ /* 0x008fc400078e021a */
[----:B------:R-:W-:Y:S02]  /*5690*/  IMAD R6, R6, R37, R29 ;  /* 0x0000002506067224 */ /* 0x000fe400078e021d */
[----:B------:R-:W-:Y:S02]  /*56a0*/  IMAD R5, R4, R28, R17 ;  /* 0x0000001c04057224 */ /* 0x000fe400078e0211 */
[----:B------:R-:W-:-:S03]  /*56b0*/  IMAD.MOV.U32 R16, RZ, RZ, 0x1 ;  /* 0x00000001ff107424 */ /* 0x000fc600078e00ff */
[----:B------:R-:W-:Y:S02]  /*56c0*/  SEL R4, R5, R6, !P4 ;  /* 0x0000000605047207 */ /* 0x000fe40006000000 */
[----:B------:R-:W-:Y:S01]  /*56d0*/  SEL R6, R6, R5, !P4 ;  /* 0x0000000506067207 */ /* 0x000fe20006000000 */
[----:B------:R-:W-:-:S07]  /*56e0*/  IMAD.MOV.U32 R5, RZ, RZ, R24 ;  /* 0x000000ffff057224 */ /* 0x000fce00078e0018 */
.L_x_106:
[----:B------:R-:W-:Y:S02]  /*56f0*/  LOP3.LUT P0, RZ, R16, 0xff, RZ, 0xc0, !PT ;  /* 0x000000ff10ff7812 */ /* 0x000fe4000780c0ff */
[----:B------:R-:W-:-:S11]  /*5700*/  LOP3.LUT R87, R87, 0x1, RZ, 0x3c, !PT ;  /* 0x0000000157577812 */ /* 0x000fd600078e3cff */
[----:B------:R-:W-:Y:S05]  /*5710*/  @P0 BRA `(.L_x_109) ;  /* 0xffffffbc00d80947 */ /* 0x000fea000383ffff */
[----:B------:R-:W-:Y:S05]  /*5720*/  EXIT ;  /* 0x000000000000794d */ /* 0x000fea0003800000 */
.L_x_17:
[----:B------:R-:W-:-:S08]  /*5730*/  ISETP.NE.AND P0, PT, R18, RZ, PT ;  /* 0x000000ff1200720c */ /* 0x000fd00003f05270 */
[----:B--23-5:R-:W0:-:S00]  /*5740*/  USETMAXREG.DEALLOC.CTAPOOL 0x28 ;  /* 0x00000028000079c8 */ /* 0x02ce0000080e0500 */
[----:B------:R-:W-:Y:S05]  /*5750*/  @P0 EXIT ;  /* 0x000000000000094d */ /* 0x000fea0003800000 */
[----:B0-----:R-:W-:Y:S01]  /*5760*/  LOP3.LUT P0, RZ, R20, 0xff, RZ, 0xc0, !PT ;  /* 0x000000ff14ff7812 */ /* 0x001fe2000780c0ff */
[----:B------:R-:W-:Y:S02]  /*5770*/  IMAD.MOV.U32 R12, RZ, RZ, 0x1 ;  /* 0x00000001ff0c7424 */ /* 0x000fe400078e00ff */
[----:B------:R-:W-:-:S10]  /*5780*/  IMAD.MOV.U32 R15, RZ, RZ, RZ ;  /* 0x000000ffff0f7224 */ /* 0x000fd400078e00ff */
[----:B------:R-:W-:Y:S05]  /*5790*/  @!P0 BRA `(.L_x_110) ;  /* 0x0000000c005c8947 */ /* 0x000fea0003800000 */
[----:B------:R-:W0:Y:S01]  /*57a0*/  S2UR UR9, SR_CgaCtaId ;  /* 0x00000000000979c3 */ /* 0x000e220000008800 */
[----:B------:R-:W-:Y:S01]  /*57b0*/  UMOV UR11, 0x1 ;  /* 0x00000001000b7882 */ /* 0x000fe20000000000 */
[----:B------:R-:W-:Y:S01]  /*57c0*/  LOP3.LUT P0, RZ, R11, 0x1f, RZ, 0xc0, !PT ;  /* 0x0000001f0bff7812 */ /* 0x000fe2000780c0ff */
[----:B------:R-:W-:Y:S01]  /*57d0*/  ULDC UR5, c[0x0][0x658] ;  /* 0x0001960000057ab9 */ /* 0x000fe20000000800 */
[----:B------:R-:W-:Y:S01]  /*57e0*/  UMOV UR7, 0xffffffff ;  /* 0xffffffff00077882 */ /* 0x000fe20000000000 */
[----:B------:R-:W-:Y:S01]  /*57f0*/  BSSY B0, `(.L_x_110) ;  /* 0x00000d1000007945 */ /* 0x000fe20003800000 */
[----:B------:R-:W-:Y:S01]  /*5800*/  USHF.L.U32 UR7, UR7, UR5, URZ ;  /* 0x0000000507077299 */ /* 0x000fe2000800063f */
[C---:B------:R-:W-:Y:S01]  /*5810*/  ISETP.NE.AND P2, PT, R10.reuse, RZ, PT ;  /* 0x000000ff0a00720c */ /* 0x040fe20003f45270 */
[----:B------:R-:W-:Y:S01]  /*5820*/  IMAD.MOV.U32 R14, RZ, RZ, 0x1 ;  /* 0x00000001ff0e7424 */ /* 0x000fe200078e00ff */
[----:B------:R-:W-:Y:S01]  /*5830*/  ISETP.NE.OR P0, PT, R10, RZ, !P0 ;  /* 0x000000ff0a00720c */ /* 0x000fe20004705670 */
[----:B------:R-:W-:Y:S01]  /*5840*/  IMAD.MOV.U32 R12, RZ, RZ, 0x1 ;  /* 0x00000001ff0c7424 */ /* 0x000fe200078e00ff */
[----:B------:R-:W-:Y:S01]  /*5850*/  LOP3.LUT R13, R7, 0x2, RZ, 0xfc, !PT ;  /* 0x00000002070d7812 */ /* 0x000fe200078efcff */
[----:B------:R-:W-:Y:S01]  /*5860*/  IMAD.MOV.U32 R15, RZ, RZ, RZ ;  /* 0x000000ffff0f7224 */ /* 0x000fe200078e00ff */
[----:B------:R-:W-:Y:S01]  /*5870*/  ULDC UR4, c[0x0][0x600] ;  /* 0x0001800000047ab9 */ /* 0x000fe20000000800 */
[----:B------:R-:W-:Y:S01]  /*5880*/  UMOV UR18, 0x5 ;  /* 0x0000000500127882 */ /* 0x000fe20000000000 */
[----:B------:R-:W-:-:S02]  /*5890*/  UIADD3 UR25, UR13, 0x1, URZ ;  /* 0x000000010d197890 */ /* 0x000fc4000fffe03f */
[----:B------:R-:W-:Y:S02]  /*58a0*/  UIADD3 UR4, UR4, -0x1, URZ ;  /* 0xffffffff04047890 */ /* 0x000fe4000fffe03f */
[----:B------:R-:W-:Y:S02]  /*58b0*/  USHF.L.U32 UR5, UR11, UR5, URZ ;  /* 0x000000050b057299 */ /* 0x000fe4000800063f */
[----:B------:R-:W-:Y:S01]  /*58c0*/  ULOP3.LUT UR7, URZ, UR7, URZ, 0x33, !UPT ;  /* 0x000000073f077292 */ /* 0x000fe2000f8e333f */
[----:B------:R-:W-:Y:S01]  /*58d0*/  ULDC.64 UR26, c[0x0][0x198] ;  /* 0x00006600001a7ab9 */ /* 0x000fe20000000a00 */
[----:B0-----:R-:W-:Y:S02]  /*58e0*/  ULOP3.LUT UR8, UR9, 0x1, URZ, 0xc0, !UPT ;  /* 0x0000000109087892 */ /* 0x001fe4000f8ec03f */
[----:B------:R-:W-:Y:S02]  /*58f0*/  USHF.R.U32.HI UR28, URZ, 0x1, UR9 ;  /* 0x000000013f1c7899 */ /* 0x000fe40008011609 */
[----:B------:R-:W-:-:S02]  /*5900*/  USHF.L.U32 UR6, UR9, 0x5, URZ ;  /* 0x0000000509067899 */ /* 0x000fc4000800063f */
[----:B------:R-:W-:Y:S02]  /*5910*/  USHF.L.U32 UR29, UR9, 0xb, URZ ;  /* 0x0000000b091d7899 */ /* 0x000fe4000800063f */
[----:B------:R-:W-:Y:S02]  /*5920*/  ULOP3.LUT UR9, UR9, 0xfffffffe, URZ, 0xc0, !UPT ;  /* 0xfffffffe09097892 */ /* 0x000fe4000f8ec03f */
[----:B------:R-:W-:Y:S02]  /*5930*/  UISETP.GT.U32.AND UP0, UPT, UR8, 0xffff, UPT ;  /* 0x0000ffff0800788c */ /* 0x000fe4000bf04070 */
[----:B------:R-:W-:Y:S02]  /*5940*/  USHF.L.U32 UR10, UR11, UR9, URZ ;  /* 0x000000090b0a7299 */ /* 0x000fe4000800063f */
[----:B------:R-:W-:Y:S02]  /*5950*/  ULOP3.LUT UR9, UR9, 0x1, URZ, 0xfc, !UPT ;  /* 0x0000000109097892 */ /* 0x000fe4000f8efc3f */
[----:B------:R-:W-:-:S02]  /*5960*/  USEL UR8, UR8, 0xffff, !UP0 ;  /* 0x0000ffff08087887 */ /* 0x000fc4000c000000 */
[----:B------:R-:W-:Y:S02]  /*5970*/  USHF.L.U32 UR9, UR11, UR9, URZ ;  /* 0x000000090b097299 */ /* 0x000fe4000800063f */
[----:B------:R-:W-:Y:S02]  /*5980*/  ULOP3.LUT UR8, UR8, 0xffff, URZ, 0xc0, !UPT ;  /* 0x0000ffff08087892 */ /* 0x000fe4000f8ec03f */
[----:B------:R-:W-:Y:S02]  /*5990*/  ULOP3.LUT UR6, UR6, 0x20, URZ, 0xc0, !UPT ;  /* 0x0000002006067892 */ /* 0x000fe4000f8ec03f */
[----:B------:R-:W-:Y:S02]  /*59a0*/  ULOP3.LUT UR19, UR10, UR9, URZ, 0xfc, !UPT ;  /* 0x000000090a137292 */ /* 0x000fe4000f8efc3f */
[----:B------:R-:W-:-:S12]  /*59b0*/  USHF.L.U32 UR18, UR18, UR8, URZ ;  /* 0x0000000812127299 */ /* 0x000fd8000800063f */
.L_x_122:
[----:B------:R-:W-:-:S03]  /*59c0*/  UMOV UR8, 0xffffffff ;  /* 0xffffffff00087882 */ /* 0x000fc60000000000 */
[----:B------:R-:W-:Y:S05]  /*59d0*/  BRA.DIV UR8, `(.L_x_111) ;  /* 0x0000000e08c87947 */ /* 0x000fea000b800000 */
[----:B------:R-:W-:-:S13]  /*59e0*/  ELECT P1, URZ, PT ;  /* 0x00000000003f782f */ /* 0x000fda0003820000 */
.L_x_134:
[----:B------:R-:W0:Y:S01]  /*59f0*/  LDC R10, c[0x0][0x28c] ;  /* 0x0000a300ff0a7b82 */ /* 0x000e220000000800 */
[----:B------:R-:W-:Y:S01]  /*5a00*/  BSSY B1, `(.L_x_112) ;  /* 0x000003c000017945 */ /* 0x000fe20003800000 */
[----:B0-----:R-:W-:-:S13]  /*5a10*/  ISETP.LT.OR P1, PT, R10, 0x1, !P1 ;  /* 0x000000010a00780c */ /* 0x001fda0004f21670 */
[----:B------:R-:W-:Y:S05]  /*5a20*/  @P1 BRA `(.L_x_113) ;  /* 0x0000000000e41947 */ /* 0x000fea0003800000 */
[----:B------:R-:W-:Y:S01]  /*5a30*/  LEA R10, R6, UR28, 0x1 ;  /* 0x0000001c060a7c11 */ /* 0x000fe2000f8e08ff */
[----:B------:R-:W-:Y:S01]  /*5a40*/  IMAD.MOV.U32 R18, RZ, RZ, RZ ;  /* 0x000000ffff127224 */ /* 0x000fe200078e00ff */
[----:B------:R-:W-:Y:S01]  /*5a50*/  LEA R16, R4, UR6, 0x6 ;  /* 0x0000000604107c11 */ /* 0x000fe2000f8e30ff */
[----:B------:R-:W-:Y:S02]  /*5a60*/  IMAD.U32 R20, RZ, RZ, UR25 ;  /* 0x00000019ff147e24 */ /* 0x000fe4000f8e00ff */
[----:B------:R-:W-:Y:S02]  /*5a70*/  IMAD.MOV.U32 R4, RZ, RZ, R12 ;  /* 0x000000ffff047224 */ /* 0x000fe400078e000c */
[----:B------:R-:W-:Y:S02]  /*5a80*/  IMAD.MOV.U32 R6, RZ, RZ, R15 ;  /* 0x000000ffff067224 */ /* 0x000fe400078e000f */
[----:B------:R-:W-:-:S07]  /*5a90*/  IMAD.SHL.U32 R17, R10, 0x20, RZ ;  /* 0x000000200a117824 */ /* 0x000fce00078e00ff */
.L_x_117:
[----:B------:R-:W0:Y:S01]  /*5aa0*/  S2R R11, SR_CgaCtaId ;  /* 0x00000000000b7919 */ /* 0x000e220000008800 */
[----:B------:R-:W-:-:S04]  /*5ab0*/  MOV R10, 0x400 ;  /* 0x00000400000a7802 */ /* 0x000fc80000000f00 */
[----:B0-----:R-:W-:Y:S02]  /*5ac0*/  LEA R21, R11, R10, 0x18 ;  /* 0x0000000a0b157211 */ /* 0x001fe400078ec0ff */
[----:B------:R-:W-:Y:S01]  /*5ad0*/  SHF.L.U32 R10, R4, 0x1f, RZ ;  /* 0x0000001f040a7819 */ /* 0x000fe200000006ff */
[----:B------:R-:W0:Y:S02]  /*5ae0*/  @!P2 LDC R11, c[0x0][0x500] ;  /* 0x00014000ff0bab82 */ /* 0x000e240000000800 */
[----:B------:R-:W-:-:S04]  /*5af0*/  IMAD R19, R6, 0x8, R21 ;  /* 0x0000000806137824 */ /* 0x000fc800078e0215 */
[----:B------:R-:W1:Y:S02]  /*5b00*/  SYNCS.PHASECHK.TRANS64.TRYWAIT P1, [R19+URZ+0x18], R10 ;  /* 0x0000180a130075a7 */ /* 0x000e64000802017f */
[----:B-1----:R-:W-:Y:S05]  /*5b10*/  @!P1 BRA `(.L_x_114) ;  /* 0x0000000c00989947 */ /* 0x002fea0003800000 */
.L_x_135:
[----:B-1----:R-:W-:Y:S01]  /*5b20*/  PRMT R10, R13, 0x9910, RZ ;  /* 0x000099100d0a7816 */ /* 0x002fe200000000ff */
[----:B0-----:R0:W-:Y:S03]  /*5b30*/  @!P2 SYNCS.ARRIVE.TRANS64 RZ, [R19+URZ], R11 ;  /* 0x0000000b13ffa9a7 */ /* 0x0011e6000800003f */
[----:B------:R-:W-:-:S13]  /*5b40*/  ISETP.NE.AND P1, PT, R10, 0x2, PT ;  /* 0x000000020a00780c */ /* 0x000fda0003f25270 */
[----:B0-----:R-:W-:Y:S05]  /*5b50*/  @P1 BRA `(.L_x_115) ;  /* 0x0000000000041947 */ /* 0x001fea0003800000 */
[----:B------:R-:W-:Y:S01]  /*5b60*/  BPT.TRAP 0x1 ;  /* 0x000000040000795c */ /* 0x000fe20000300000 */
.L_x_115:
[----:B------:R-:W-:Y:S05]  /*5b70*/  @P0 BRA `(.L_x_116) ;  /* 0x0000000000040947 */ /* 0x000fea0003800000 */
[----:B------:R-:W-:Y:S01]  /*5b80*/  BPT.TRAP 0x1 ;  /* 0x000000040000795c */ /* 0x000fe20000300000 */
.L_x_116:
[----:B------:R-:W-:Y:S01]  /*5b90*/  R2UR UR8, R6 ;  /* 0x00000000060872ca */ /* 0x000fe200000e0000 */
[----:B------:R-:W-:Y:S01]  /*5ba0*/  VIADD R20, R20, 0xffffffff ;  /* 0xffffffff14147836 */ /* 0x000fe20000000000 */
[----:B------:R-:W-:Y:S01]  /*5bb0*/  R2UR UR22, R21 ;  /* 0x00000000151672ca */ /* 0x000fe200000e0000 */
[----:B------:R-:W-:Y:S01]  /*5bc0*/  UIADD3 UR14, UP0, UR26, 0xf0, URZ ;  /* 0x000000f01a0e7890 */ /* 0x000fe2000ff1e03f */
[----:B------:R-:W-:Y:S01]  /*5bd0*/  R2UR UR23, R17 ;  /* 0x00000000111772ca */ /* 0x000fe200000e0000 */
[----:B------:R-:W-:Y:S01]  /*5be0*/  UIADD3 UR32, UP1, UR26, 0x1f0, URZ ;  /* 0x000001f01a207890 */ /* 0x000fe2000ff3e03f */
[----:B------:R-:W-:Y:S01]  /*5bf0*/  R2UR UR9, R19 ;  /* 0x00000000130972ca */ /* 0x000fe200000e0000 */
[----:B------:R-:W-:Y:S01]  /*5c00*/  UIADD3.X UR15, URZ, UR27, URZ, UP0, !UPT ;  /* 0x0000001b3f0f7290 */ /* 0x000fe200087fe43f */
[----:B------:R-:W-:Y:S01]  /*5c10*/  R2UR UR10, R18 ;  /* 0x00000000120a72ca */ /* 0x000fe200000e0000 */
[----:B------:R-:W-:Y:S01]  /*5c20*/  UPRMT UR20, URZ, 0x5410, UR18 ;  /* 0x000054103f147896 */ /* 0x000fe20008000012 */
[----:B------:R-:W-:Y:S01]  /*5c30*/  R2UR UR12, R5 ;  /* 0x00000000050c72ca */ /* 0x000fe200000e0000 */
[----:B------:R-:W-:Y:S01]  /*5c40*/  VIADD R6, R6, 0x1 ;  /* 0x0000000106067836 */ /* 0x000fe20000000000 */
[----:B------:R-:W-:Y:S01]  /*5c50*/  R2UR UR24, R16 ;  /* 0x00000000101872ca */ /* 0x000fe200000e0000 */
[----:B------:R-:W-:Y:S01]  /*5c60*/  USHF.L.U32 UR8, UR8, 0xc, URZ ;  /* 0x0000000c08087899 */ /* 0x000fe2000800063f */
[----:B------:R-:W-:Y:S01]  /*5c70*/  ISETP.GT.AND P3, PT, R20, 0x1, PT ;  /* 0x000000011400780c */ /* 0x000fe20003f64270 */
[----:B------:R-:W-:Y:S01]  /*5c80*/  UPRMT UR30, URZ, 0x5410, UR19 ;  /* 0x000054103f1e7896 */ /* 0x000fe20008000013 */
[----:B------:R-:W-:Y:S01]  /*5c90*/  ISETP.NE.AND P1, PT, R6, 0x3, PT ;  /* 0x000000030600780c */ /* 0x000fe20003f25270 */
[----:B------:R-:W-:Y:S01]  /*5ca0*/  ULEA UR11, UR28, UR8, 0xb ;  /* 0x000000081c0b7291 */ /* 0x000fe2000f8e583f */
[----:B------:R-:W-:Y:S01]  /*5cb0*/  VIADD R18, R18, 0x40 ;  /* 0x0000004012127836 */ /* 0x000fe20000000000 */
[----:B------:R-:W-:Y:S01]  /*5cc0*/  ULOP3.LUT UR8, UR8, 0x800, UR29, 0xf8, !UPT ;  /* 0x0000080008087892 */ /* 0x000fe2000f8ef81d */
[----:B------:R-:W-:Y:S01]  /*5cd0*/  SEL R11, RZ, 0x1, P1 ;  /* 0x00000001ff0b7807 */ /* 0x000fe20000800000 */
[----:B------:R-:W-:Y:S01]  /*5ce0*/  UIADD3 UR21, UR22, 0x100, UR11 ;  /* 0x0000010016157890 */ /* 0x000fe2000fffe00b */
[----:B------:R-:W-:Y:S01]  /*5cf0*/  SEL R6, R6, RZ, P1 ;  /* 0x000000ff06067207 */ /* 0x000fe20000800000 */
[----:B------:R-:W-:Y:S01]  /*5d00*/  UIADD3 UR22, UR22, 0x3100, UR8 ;  /* 0x0000310016167890 */ /* 0x000fe2000fffe008 */
[----:B------:R-:W-:Y:S01]  /*5d10*/  LOP3.LUT R4, R4, R11, RZ, 0x3c, !PT ;  /* 0x0000000b04047212 */ /* 0x000fe200078e3cff */
[----:B------:R-:W-:Y:S01]  /*5d20*/  UIADD3.X UR33, URZ, UR27, URZ, UP1, !UPT ;  /* 0x0000001b3f217290 */ /* 0x000fe20008ffe43f */
[----:B------:R-:W-:Y:S01]  /*5d30*/  UMOV UR16, 0x0 ;  /* 0x0000000000107882 */ /* 0x000fe20000000000 */
[----:B------:R-:W-:Y:S01]  /*5d40*/  UMOV UR17, 0x10000000 ;  /* 0x1000000000117882 */ /* 0x000fe20000000000 */
[----:B------:R-:W-:Y:S01]  /*5d50*/  UMOV UR11, UR23 ;  /* 0x00000017000b7c82 */ /* 0x000fe20008000000 */
[----:B------:R-:W-:-:S02]  /*5d60*/  UMOV UR8, UR21 ;  /* 0x0000001500087c82 */ /* 0x000fc40008000000 */
[----:B------:R0:W-:Y:S02]  /*5d70*/  UTMALDG.3D.MULTICAST [UR8], [UR14], UR20, desc[UR16] ;  /* 0x000010080e0073b4 */ /* 0x0001e40008011814 */
[----:B0-----:R-:W-:Y:S01]  /*5d80*/  UMOV UR8, UR22 ;  /* 0x0000001600087c82 */ /* 0x001fe20008000000 */
[----:B------:R-:W-:Y:S02]  /*5d90*/  UMOV UR11, UR24 ;  /* 0x00000018000b7c82 */ /* 0x000fe40008000000 */
[----:B------:R0:W-:Y:S02]  /*5da0*/  UTMALDG.3D.MULTICAST [UR8], [UR32], UR30, desc[UR16] ;  /* 0x00001008200073b4 */ /* 0x0001e4000801181e */
[----:B0-----:R-:W-:Y:S05]  /*5db0*/  @P3 BRA `(.L_x_117) ;  /* 0xfffffffc00383947 */ /* 0x001fea000383ffff */
.L_x_113:
[----:B------:R-:W-:Y:S05]  /*5dc0*/  BSYNC B1 ;  /* 0x0000000000017941 */ /* 0x000fea0003800000 */
.L_x_112:
[----:B------:R-:W-:Y:S01]  /*5dd0*/  LOP3.LUT P5, RZ, R14, 0xff, RZ, 0xc0, !PT ;  /* 0x000000ff0eff7812 */ /* 0x000fe200078ac0ff */
[----:B------:R-:W-:Y:S01]  /*5de0*/  VIADD R6, R15, UR13 ;  /* 0x0000000d0f067c36 */ /* 0x000fe20008000000 */
[----:B------:R-:W-:Y:S01]  /*5df0*/  ULDC.64 UR8, c[0x0][0x650] ;  /* 0x0001940000087ab9 */ /* 0x000fe20000000a00 */
[----:B------:R-:W-:Y:S01]  /*5e00*/  IMAD.U32 R11, RZ, RZ, UR13 ;  /* 0x0000000dff0b7e24 */ /* 0x000fe2000f8e00ff */
[----:B------:R-:W-:Y:S01]  /*5e10*/  UISETP.GE.U32.AND UP0, UPT, UR13, 0x3, UPT ;  /* 0x000000030d00788c */ /* 0x000fe2000bf06070 */
[----:B------:R-:W-:Y:S01]  /*5e20*/  BSSY B1, `(.L_x_118) ;  /* 0x000006b000017945 */ /* 0x000fe20003800000 */
[----:B------:R-:W-:Y:S02]  /*5e30*/  ISETP.GT.U32.AND P1, PT, R6, 0x2, PT ;  /* 0x000000020600780c */ /* 0x000fe40003f24070 */
[----:B------:R-:W-:Y:S02]  /*5e40*/  PRMT R14, RZ, 0x7610, R14 ;  /* 0x00007610ff0e7816 */ /* 0x000fe4000000000e */
[----:B------:R-:W-:-:S02]  /*5e50*/  ISETP.LT.U32.AND P1, PT, R11, 0x3, P1 ;  /* 0x000000030b00780c */ /* 0x000fc40000f21070 */
[----:B------:R-:W-:Y:S01]  /*5e60*/  PLOP3.LUT P3, PT, PT, PT, UP0, 0x80, 0x0 ;  /* 0x000000000000781c */ /* 0x000fe20003f6f008 */
[----:B------:R-:W0:Y:S01]  /*5e70*/  @P5 S2R R5, SR_CgaCtaId ;  /* 0x0000000000055919 */ /* 0x000e220000008800 */
[----:B------:R-:W-:-:S04]  /*5e80*/  @P5 MOV R4, 0x400 ;  /* 0x0000040000045802 */ /* 0x000fc80000000f00 */
[----:B0-----:R-:W-:Y:S01]  /*5e90*/  @P5 LEA R10, R5, R4, 0x18 ;  /* 0x00000004050a5211 */ /* 0x001fe200078ec0ff */
[----:B------:R-:W-:-:S03]  /*5ea0*/  IMAD.WIDE.U32 R4, R6, -0x55555555, RZ ;  /* 0xaaaaaaab06047825 */ /* 0x000fc600078e00ff */
[----:B------:R0:W-:Y:S01]  /*5eb0*/  @P5 SYNCS.ARRIVE.TRANS64.A1T0 RZ, [R10+URZ+0x68], RZ ;  /* 0x000068ff0aff59a7 */ /* 0x0001e2000810003f */
[----:B------:R-:W-:Y:S01]  /*5ec0*/  IADD3 R2, P5, R2, R8, RZ ;  /* 0x0000000802027210 */ /* 0x000fe20007fbe0ff */
[----:B------:R-:W-:Y:S01]  /*5ed0*/  IMAD.MOV.U32 R4, RZ, RZ, -0x1 ;  /* 0xffffffffff047424 */ /* 0x000fe200078e00ff */
[----:B------:R-:W-:Y:S02]  /*5ee0*/  SHF.R.U32.HI R11, RZ, 0x1, R5 ;  /* 0x00000001ff0b7819 */ /* 0x000fe40000011605 */
[----:B------:R-:W-:Y:S01]  /*5ef0*/  SEL R5, RZ, 0x1, !P1 ;  /* 0x00000001ff057807 */ /* 0x000fe20004800000 */
[----:B------:R-:W-:Y:S01]  /*5f00*/  IMAD.X R3, R3, 0x1, R0, P5 ;  /* 0x0000000103037824 */ /* 0x000fe200028e0600 */
[----:B------:R-:W-:Y:S01]  /*5f10*/  ISETP.GE.U32.AND P1, PT, R2, UR8, PT ;  /* 0x0000000802007c0c */ /* 0x000fe2000bf26070 */
[----:B------:R-:W-:Y:S01]  /*5f20*/  IMAD R15, R11, -0x3, R6 ;  /* 0xfffffffd0b0f7824 */ /* 0x000fe200078e0206 */
[----:B------:R-:W-:Y:S01]  /*5f30*/  LOP3.LUT R12, R12, R5, RZ, 0x3c, !PT ;  /* 0x000000050c0c7212 */ /* 0x000fe200078e3cff */
[----:B------:R-:W-:Y:S01]  /*5f40*/  IMAD.MOV.U32 R6, RZ, RZ, -0x1 ;  /* 0xffffffffff067424 */ /* 0x000fe200078e00ff */
[----:B------:R-:W-:Y:S01]  /*5f50*/  ISETP.GE.U32.AND.EX P1, PT, R3, UR9, PT, P1 ;  /* 0x0000000903007c0c */ /* 0x000fe2000bf26110 */
[----:B------:R-:W-:Y:S01]  /*5f60*/  IMAD.MOV.U32 R5, RZ, RZ, -0x1 ;  /* 0xffffffffff057424 */ /* 0x000fe200078e00ff */
[----:B------:R-:W-:-:S02]  /*5f70*/  @P3 LOP3.LUT R12, R12, 0x1, R11, 0x78, !PT ;  /* 0x000000010c0c3812 */ /* 0x000fc400078e780b */
[----:B0-----:R-:W-:-:S09]  /*5f80*/  PRMT R10, RZ, 0x7610, R10 ;  /* 0x00007610ff0a7816 */ /* 0x001fd2000000000a */
[----:B------:R-:W-:Y:S05]  /*5f90*/  @P1 BRA `(.L_x_119) ;  /* 0x00000004004c1947 */ /* 0x000fea0003800000 */
[----:B------:R-:W0:Y:S01]  /*5fa0*/  S2R R17, SR_CTAID.X ;  /* 0x0000000000117919 */ /* 0x000e220000002500 */
[----:B------:R-:W-:Y:S01]  /*5fb0*/  ULDC.64 UR8, c[0x0][0x628] ;  /* 0x00018a0000087ab9 */ /* 0x000fe20000000a00 */
[----:B------:R-:W1:Y:S01]  /*5fc0*/  LDC R18, c[0x0][0x144] ;  /* 0x00005100ff127b82 */ /* 0x000e620000000800 */
[----:B------:R-:W-:Y:S01]  /*5fd0*/  ISETP.NE.U32.AND P1, PT, RZ, UR8, PT ;  /* 0x00000008ff007c0c */ /* 0x000fe2000bf25070 */
[----:B------:R-:W2:Y:S01]  /*5fe0*/  S2R R6, SR_CTAID.Y ;  /* 0x0000000000067919 */ /* 0x000ea20000002600 */
[----:B------:R-:W-:Y:S01]  /*5ff0*/  ULDC UR10, c[0x0][0x150] ;  /* 0x00005400000a7ab9 */ /* 0x000fe20000000800 */
[----:B------:R-:W-:Y:S01]  /*6000*/  ULDC UR11, c[0x0][0x630] ;  /* 0x00018c00000b7ab9 */ /* 0x000fe20000000800 */
[----:B------:R-:W-:Y:S01]  /*6010*/  ISETP.NE.AND.EX P1, PT, RZ, UR9, PT, P1 ;  /* 0x00000009ff007c0c */ /* 0x000fe2000bf25310 */
[----:B------:R-:W-:Y:S01]  /*6020*/  IMAD.MOV.U32 R4, RZ, RZ, R2 ;  /* 0x000000ffff047224 */ /* 0x000fe200078e0002 */
[----:B0-----:R-:W-:-:S05]  /*6030*/  I2FP.F32.U32 R5, R17 ;  /* 0x0000001100057245 */ /* 0x001fca0000201000 */
[----:B------:R-:W-:Y:S01]  /*6040*/  FMUL R20, R5, UR10 ;  /* 0x0000000a05147c20 */ /* 0x000fe20008400000 */
[----:B------:R-:W-:-:S05]  /*6050*/  IMAD.MOV.U32 R5, RZ, RZ, R3 ;  /* 0x000000ffff057224 */ /* 0x000fca00078e0003 */
[----:B--2---:R-:W-:Y:S05]  /*6060*/  @!P1 BRA `(.L_x_120) ;  /* 0x0000000000289947 */ /* 0x004fea0003800000 */
[----:B------:R-:W-:Y:S02]  /*6070*/  ULDC UR10, c[0x0][0x634] ;  /* 0x00018d00000a7ab9 */ /* 0x000fe40000000800 */
[----:B------:R-:W-:-:S05]  /*6080*/  IADD3 R5, P1, R2, UR10, RZ ;  /* 0x0000000a02057c10 */ /* 0x000fca000ff3e0ff */
[----:B------:R-:W-:-:S04]  /*6090*/  IMAD.X R19, RZ, RZ, R3, P1 ;  /* 0x000000ffff137224 */ /* 0x000fc800008e0603 */
[----:B------:R-:W-:-:S04]  /*60a0*/  IMAD.WIDE.U32 R10, R19, UR8, RZ ;  /* 0x00000008130a7c25 */ /* 0x000fc8000f8e00ff */
[----:B------:R-:W-:-:S04]  /*60b0*/  IMAD.WIDE.U32 R10, P1, R5, UR9, R10 ;  /* 0x00000009050a7c25 */ /* 0x000fc8000f82000a */
[----:B------:R-:W-:-:S04]  /*60c0*/  IMAD.WIDE.U32 R4, R5, UR8, RZ ;  /* 0x0000000805047c25 */ /* 0x000fc8000f8e00ff */
[----:B------:R-:W-:Y:S01]  /*60d0*/  IMAD.MOV.U32 R4, RZ, RZ, R11 ;  /* 0x000000ffff047224 */ /* 0x000fe200078e000b */
[----:B------:R-:W-:Y:S01]  /*60e0*/  IADD3 RZ, P3, R5, R10, RZ ;  /* 0x0000000a05ff7210 */ /* 0x000fe20007f7e0ff */
[----:B------:R-:W-:-:S04]  /*60f0*/  IMAD.X R5, RZ, RZ, RZ, P1 ;  /* 0x000000ffff057224 */ /* 0x000fc800008e06ff */
[----:B------:R-:W-:-:S08]  /*6100*/  IMAD.WIDE.U32.X R4, R19, UR9, R4, P3 ;  /* 0x0000000913047c25 */ /* 0x000fd000098e0404 */
.L_x_120:
[--C-:B------:R-:W-:Y:S01]  /*6110*/  SHF.R.U64 R16, R4, UR11, R5.reuse ;  /* 0x0000000b04107c19 */ /* 0x100fe20008001205 */
[----:B------:R-:W0:Y:S01]  /*6120*/  F2I.U32.TRUNC.NTZ R20, R20 ;  /* 0x0000001400147305 */ /* 0x000e22000020f000 */
[----:B------:R-:W-:Y:S01]  /*6130*/  SHF.R.U32.HI R4, RZ, UR11, R5 ;  /* 0x0000000bff047c19 */ /* 0x000fe20008011605 */
[----:B------:R-:W-:Y:S01]  /*6140*/  ULDC.64 UR8, c[0x0][0x620] ;  /* 0x0001880000087ab9 */ /* 0x000fe20000000a00 */
[----:B------:R-:W-:Y:S01]  /*6150*/  IADD3 R11, P1, RZ, -R16, RZ ;  /* 0x80000010ff0b7210 */ /* 0x000fe20007f3e0ff */
[----:B------:R-:W-:Y:S01]  /*6160*/  ULDC.64 UR10, c[0x0][0x640] ;  /* 0x00019000000a7ab9 */ /* 0x000fe20000000a00 */
[----:B------:R-:W2:Y:S03]  /*6170*/  LDC R21, c[0x0][0x148] ;  /* 0x00005200ff157b82 */ /* 0x000ea60000000800 */
[----:B------:R-:W-:Y:S01]  /*6180*/  IMAD.X R4, RZ, RZ, ~R4, P1 ;  /* 0x000000ffff047224 */ /* 0x000fe200008e0e04 */
[----:B------:R-:W-:-:S03]  /*6190*/  ISETP.NE.U32.AND P1, PT, RZ, UR10, PT ;  /* 0x0000000aff007c0c */ /* 0x000fc6000bf25070 */
[----:B------:R-:W-:Y:S01]  /*61a0*/  IMAD R10, R4, UR8, RZ ;  /* 0x00000008040a7c24 */ /* 0x000fe2000f8e02ff */
[----:B------:R-:W-:Y:S01]  /*61b0*/  ISETP.NE.AND.EX P1, PT, RZ, UR11, PT, P1 ;  /* 0x0000000bff007c0c */ /* 0x000fe2000bf25310 */
[----:B------:R-:W-:Y:S01]  /*61c0*/  IMAD.WIDE.U32 R4, R11, UR8, R2 ;  /* 0x000000080b047c25 */ /* 0x000fe2000f8e0002 */
[----:B------:R-:W-:-:S03]  /*61d0*/  ULDC UR8, c[0x0][0x618] ;  /* 0x0001860000087ab9 */ /* 0x000fc60000000800 */
[----:B------:R-:W-:Y:S01]  /*61e0*/  IMAD R11, R11, UR9, R10 ;  /* 0x000000090b0b7c24 */ /* 0x000fe2000f8e020a */
[----:B------:R-:W-:Y:S01]  /*61f0*/  ULDC UR9, c[0x0][0x154] ;  /* 0x0000550000097ab9 */ /* 0x000fe20000000800 */
[----:B0-----:R-:W-:Y:S02]  /*6200*/  IMAD.MOV R10, RZ, RZ, -R20 ;  /* 0x000000ffff0a7224 */ /* 0x001fe400078e0a14 */
[----:B------:R-:W-:Y:S02]  /*6210*/  IMAD.IADD R5, R5, 0x1, R11 ;  /* 0x0000000105057824 */ /* 0x000fe400078e020b */
[----:B-1----:R-:W-:Y:S01]  /*6220*/  IMAD R17, R18, R10, R17 ;  /* 0x0000000a12117224 */ /* 0x002fe200078e0211 */
[----:B------:R-:W-:Y:S02]  /*6230*/  I2FP.F32.U32 R10, R6 ;  /* 0x00000006000a7245 */ /* 0x000fe40000201000 */
[--C-:B------:R-:W-:Y:S02]  /*6240*/  SHF.R.U64 R18, R4, UR8, R5.reuse ;  /* 0x0000000804127c19 */ /* 0x100fe40008001205 */
[----:B------:R-:W-:Y:S01]  /*6250*/  SHF.R.U32.HI R5, RZ, UR8, R5 ;  /* 0x00000008ff057c19 */ /* 0x000fe20008011605 */
[----:B------:R-:W-:Y:S01]  /*6260*/  FMUL R10, R10, UR9 ;  /* 0x000000090a0a7c20 */ /* 0x000fe20008400000 */
[----:B------:R-:W-:-:S02]  /*6270*/  ULDC UR8, c[0x0][0x608] ;  /* 0x0001820000087ab9 */ /* 0x000fc40000000800 */
[--C-:B------:R-:W-:Y:S01]  /*6280*/  SHF.R.U64 R20, R18, UR8, R5.reuse ;  /* 0x0000000812147c19 */ /* 0x100fe20008001205 */
[----:B------:R0:W1:Y:S01]  /*6290*/  F2I.U32.TRUNC.NTZ R22, R10 ;  /* 0x0000000a00167305 */ /* 0x000062000020f000 */
[----:B------:R-:W-:Y:S01]  /*62a0*/  SHF.R.U32.HI R5, RZ, UR8, R5 ;  /* 0x00000008ff057c19 */ /* 0x000fe20008011605 */
[----:B------:R-:W-:-:S03]  /*62b0*/  ULDC UR8, c[0x0][0x658] ;  /* 0x0001960000087ab9 */ /* 0x000fc60000000800 */
[--C-:B------:R-:W-:Y:S02]  /*62c0*/  SHF.R.U64 R19, R20, UR8, R5.reuse ;  /* 0x0000000814137c19 */ /* 0x100fe40008001205 */
[----:B------:R-:W-:-:S03]  /*62d0*/  SHF.R.U32.HI R23, RZ, UR8, R5 ;  /* 0x00000008ff177c19 */ /* 0x000fc60008011605 */
[----:B------:R-:W-:Y:S02]  /*62e0*/  IMAD.MOV.U32 R4, RZ, RZ, R19 ;  /* 0x000000ffff047224 */ /* 0x000fe400078e0013 */
[----:B------:R-:W-:Y:S01]  /*62f0*/  IMAD.MOV.U32 R5, RZ, RZ, R23 ;  /* 0x000000ffff057224 */ /* 0x000fe200078e0017 */
[----:B0-----:R-:W-:Y:S06]  /*6300*/  @!P1 BRA `(.L_x_121) ;  /* 0x0000000000289947 */ /* 0x001fec0003800000 */
        /* <DEDUP_REMOVED lines=10> */
.L_x_121:
[----:B------:R-:W-:Y:S01]  /*63b0*/  ULDC UR8, c[0x0][0x648] ;  /* 0x0001920000087ab9 */ /* 0x000fe20000000800 */
[----:B-1----:R-:W-:Y:S01]  /*63c0*/  IMAD.MOV R22, RZ, RZ, -R22 ;  /* 0x000000ffff167224 */ /* 0x002fe200078e0a16 */
[----:B------:R-:W-:Y:S01]  /*63d0*/  SHF.R.U64 R5, R4, UR8, R5 ;  /* 0x0000000804057c19 */ /* 0x000fe20008001205 */
[----:B------:R-:W-:Y:S01]  /*63e0*/  ULDC UR8, c[0x0][0x638] ;  /* 0x00018e0000087ab9 */ /* 0x000fe20000000800 */
[----:B------:R-:W-:Y:S01]  /*63f0*/  LOP3.LUT R4, R20, UR7, RZ, 0xc0, !PT ;  /* 0x0000000714047c12 */ /* 0x000fe2000f8ec0ff */
[----:B--2---:R-:W-:Y:S01]  /*6400*/  @P4 IMAD R17, R21, R22, R6 ;  /* 0x0000001615114224 */ /* 0x004fe200078e0206 */
[----:B------:R-:W-:Y:S01]  /*6410*/  LOP3.LUT R18, R18, UR4, RZ, 0xc0, !PT ;  /* 0x0000000412127c12 */ /* 0x000fe2000f8ec0ff */
[----:B------:R-:W-:Y:S01]  /*6420*/  IMAD.MOV R6, RZ, RZ, -R5 ;  /* 0x000000ffff067224 */ /* 0x000fe200078e0a05 */
[----:B------:R-:W-:Y:S01]  /*6430*/  ULDC UR9, c[0x0][0x610] ;  /* 0x0001840000097ab9 */ /* 0x000fe20000000800 */
[----:B------:R-:W-:Y:S02]  /*6440*/  IMAD R4, R5, UR5, R4 ;  /* 0x0000000505047c24 */ /* 0x000fe4000f8e0204 */
[----:B------:R-:W-:Y:S01]  /*6450*/  IMAD R19, R6, UR8, R19 ;  /* 0x0000000806137c24 */ /* 0x000fe2000f8e0213 */
[----:B------:R-:W-:Y:S01]  /*6460*/  ULDC UR8, c[0x0][0x600] ;  /* 0x0001800000087ab9 */ /* 0x000fe20000000800 */
[----:B------:R-:W-:-:S02]  /*6470*/  IMAD R17, R4, UR9, R17 ;  /* 0x0000000904117c24 */ /* 0x000fc4000f8e0211 */
[----:B------:R-:W-:Y:S02]  /*6480*/  IMAD R6, R19, UR8, R18 ;  /* 0x0000000813067c24 */ /* 0x000fe4000f8e0212 */
[----:B------:R-:W-:Y:S02]  /*6490*/  IMAD.MOV.U32 R10, RZ, RZ, 0x1 ;  /* 0x00000001ff0a7424 */ /* 0x000fe400078e00ff */
[----:B------:R-:W-:Y:S01]  /*64a0*/  IMAD.MOV.U32 R5, RZ, RZ, R16 ;  /* 0x000000ffff057224 */ /* 0x000fe200078e0010 */
[----:B------:R-:W-:Y:S02]  /*64b0*/  SEL R4, R6, R17, !P4 ;  /* 0x0000001106047207 */ /* 0x000fe40006000000 */
[----:B------:R-:W-:-:S07]  /*64c0*/  SEL R6, R17, R6, !P4 ;  /* 0x0000000611067207 */ /* 0x000fce0006000000 */
.L_x_119:
[----:B------:R-:W-:Y:S05]  /*64d0*/  BSYNC B1 ;  /* 0x0000000000017941 */ /* 0x000fea0003800000 */
.L_x_118:
[----:B------:R-:W-:-:S13]  /*64e0*/  LOP3.LUT P1, RZ, R10, 0xff, RZ, 0xc0, !PT ;  /* 0x000000ff0aff7812 */ /* 0x000fda000782c0ff */
[----:B------:R-:W-:Y:S05]  /*64f0*/  @P1 BRA `(.L_x_122) ;  /* 0xfffffff400301947 */ /* 0x000fea000383ffff */
[----:B------:R-:W-:Y:S05]  /*6500*/  BSYNC B0 ;  /* 0x0000000000007941 */ /* 0x000fea0003800000 */
.L_x_110:
[----:B------:R-:W-:-:S03]  /*6510*/  UMOV UR8, 0xffffffff ;  /* 0xffffffff00087882 */ /* 0x000fc60000000000 */
[----:B------:R-:W-:Y:S05]  /*6520*/  BRA.DIV UR8, `(.L_x_123) ;  /* 0x0000000608287947 */ /* 0x000fea000b800000 */
[----:B------:R-:W-:-:S13]  /*6530*/  ELECT P0, URZ, PT ;  /* 0x00000000003f782f */ /* 0x000fda0003800000 */
.L_x_138:
[----:B------:R-:W-:Y:S04]  /*6540*/  BSSY B0, `(.L_x_124) ;  /* 0x0000022000007945 */ /* 0x000fe80003800000 */
[----:B------:R-:W-:Y:S05]  /*6550*/  @!P0 BRA `(.L_x_125) ;  /* 0x0000000000808947 */ /* 0x000fea0003800000 */
[----:B------:R-:W-:-:S04]  /*6560*/  LOP3.LUT R7, R7, 0x2, RZ, 0xfc, !PT ;  /* 0x0000000207077812 */ /* 0x000fc800078efcff */
[----:B------:R-:W-:-:S13]  /*6570*/  ISETP.NE.AND P0, PT, R7, 0x3, PT ;  /* 0x000000030700780c */ /* 0x000fda0003f05270 */
[----:B------:R-:W-:Y:S05]  /*6580*/  @!P0 BRA `(.L_x_126) ;  /* 0x0000000000048947 */ /* 0x000fea0003800000 */
[----:B------:R-:W-:Y:S01]  /*6590*/  BPT.TRAP 0x1 ;  /* 0x000000040000795c */ /* 0x000fe20000300000 */
.L_x_126:
[----:B------:R-:W0:Y:S01]  /*65a0*/  S2R R3, SR_CgaCtaId ;  /* 0x0000000000037919 */ /* 0x000e220000008800 */
[----:B------:R-:W-:Y:S02]  /*65b0*/  MOV R0, 0x400 ;  /* 0x0000040000007802 */ /* 0x000fe40000000f00 */
[----:B------:R-:W-:Y:S02]  /*65c0*/  SHF.L.U32 R2, R12, 0x1f, RZ ;  /* 0x0000001f0c027819 */ /* 0x000fe400000006ff */
[----:B0-----:R-:W-:-:S05]  /*65d0*/  LEA R0, R3, R0, 0x18 ;  /* 0x0000000003007211 */ /* 0x001fca00078ec0ff */
[----:B------:R-:W-:-:S04]  /*65e0*/  VIADD R0, R0, 0x18 ;  /* 0x0000001800007836 */ /* 0x000fc80000000000 */
[C---:B------:R-:W-:Y:S02]  /*65f0*/  IMAD R7, R15.reuse, 0x8, R0 ;  /* 0x000000080f077824 */ /* 0x040fe400078e0200 */
[----:B------:R-:W-:Y:S02]  /*6600*/  VIADD R15, R15, 0x1 ;  /* 0x000000010f0f7836 */ /* 0x000fe40000000000 */
[----:B------:R-:W0:Y:S03]  /*6610*/  SYNCS.PHASECHK.TRANS64.TRYWAIT P0, [R7+URZ], R2 ;  /* 0x00000002070075a7 */ /* 0x000e26000800017f */
[----:B------:R-:W-:-:S04]  /*6620*/  ISETP.NE.AND P1, PT, R15, 0x3, PT ;  /* 0x000000030f00780c */ /* 0x000fc80003f25270 */
[----:B------:R-:W-:Y:S02]  /*6630*/  SEL R3, RZ, 0x1, P1 ;  /* 0x00000001ff037807 */ /* 0x000fe40000800000 */
[----:B------:R-:W-:Y:S02]  /*6640*/  SEL R15, R15, RZ, P1 ;  /* 0x000000ff0f0f7207 */ /* 0x000fe40000800000 */
[----:B------:R-:W-:-:S03]  /*6650*/  LOP3.LUT R9, R12, R3, RZ, 0x3c, !PT ;  /* 0x000000030c097212 */ /* 0x000fc600078e3cff */
[----:B------:R-:W-:Y:S01]  /*6660*/  IMAD R6, R15, 0x8, R0 ;  /* 0x000000080f067824 */ /* 0x000fe200078e0200 */
[----:B------:R-:W-:Y:S01]  /*6670*/  SHF.L.U32 R5, R9, 0x1f, RZ ;  /* 0x0000001f09057819 */ /* 0x000fe200000006ff */
[----:B0-----:R-:W-:Y:S06]  /*6680*/  @!P0 BRA `(.L_x_127) ;  /* 0x0000000000f48947 */ /* 0x001fec0003800000 */
.L_x_139:
[----:B------:R-:W1:Y:S01]  /*6690*/  SYNCS.PHASECHK.TRANS64.TRYWAIT P0, [R6+URZ], R5 ;  /* 0x00000005060075a7 */ /* 0x000e62000800017f */
[----:B0-----:R-:W-:-:S05]  /*66a0*/  VIADD R2, R15, 0x1 ;  /* 0x000000010f027836 */ /* 0x001fca0000000000 */
[----:B------:R-:W-:-:S04]  /*66b0*/  ISETP.NE.AND P1, PT, R2, 0x3, PT ;  /* 0x000000030200780c */ /* 0x000fc80003f25270 */
[----:B------:R-:W-:Y:S02]  /*66c0*/  SEL R4, RZ, 0x1, P1 ;  /* 0x00000001ff047807 */ /* 0x000fe40000800000 */
[----:B------:R-:W-:Y:S02]  /*66d0*/  SEL R3, R2, RZ, P1 ;  /* 0x000000ff02037207 */ /* 0x000fe40000800000 */
[----:B------:R-:W-:Y:S01]  /*66e0*/  LOP3.LUT R4, R9, R4, RZ, 0x3c, !PT ;  /* 0x0000000409047212 */ /* 0x000fe200078e3cff */
[----:B-1----:R-:W-:Y:S06]  /*66f0*/  @!P0 BRA `(.L_x_128) ;  /* 0x0000000000ec8947 */ /* 0x002fec0003800000 */
.L_x_140:
[----:B------:R-:W-:Y:S01]  /*6700*/  IMAD R3, R3, 0x8, R0 ;  /* 0x0000000803037824 */ /* 0x000fe200078e0200 */
[----:B------:R-:W-:-:S07]  /*6710*/  SHF.L.U32 R0, R4, 0x1f, RZ ;  /* 0x0000001f04007819 */ /* 0x000fce00000006ff */
.L_x_129:
[----:B-1----:R1:W2:Y:S02]  /*6720*/  SYNCS.PHASECHK.TRANS64.TRYWAIT P0, [R3+URZ], R0 ;  /* 0x00000000030075a7 */ /* 0x0022a4000800017f */
[----:B--2---:R-:W-:Y:S05]  /*6730*/  @!P0 NANOSLEEP.SYNCS 0x989680 ;  /* 0x009896800000895d */ /* 0x004fea0003900000 */
[----:B------:R-:W2:Y:S02]  /*6740*/  @!P0 SYNCS.PHASECHK.TRANS64 P0, [R3+URZ], R0 ;  /* 0x00000000030085a7 */ /* 0x000ea4000800007f */
[----:B--2---:R-:W-:Y:S05]  /*6750*/  @!P0 BRA `(.L_x_129) ;  /* 0xfffffffc00f08947 */ /* 0x004fea000383ffff */
.L_x_125:
[----:B------:R-:W-:Y:S05]  /*6760*/  BSYNC B0 ;  /* 0x0000000000007941 */ /* 0x000fea0003800000 */
.L_x_124:
[----:B------:R-:W-:Y:S05]  /*6770*/  EXIT ;  /* 0x000000000000794d */ /* 0x000fea0003800000 */
.L_x_19:
[----:B0-----:R-:W-:-:S04]  /*6780*/  IMAD.U32 R17, RZ, RZ, UR15 ;  /* 0x0000000fff117e24 */ /* 0x001fc8000f8e00ff */
[----:B------:R0:W1:Y:S03]  /*6790*/  SYNCS.PHASECHK.TRANS64.TRYWAIT P0, [R17+URZ+-0x8], R16 ;  /* 0xfffff810110075a7 */ /* 0x000066000800017f */
[----:B-1----:R-:W-:Y:S05]  /*67a0*/  @!P0 NANOSLEEP.SYNCS 0x989680 ;  /* 0x009896800000895d */ /* 0x002fea0003900000 */
[----:B------:R-:W1:Y:S02]  /*67b0*/  @!P0 SYNCS.PHASECHK.TRANS64 P0, [R17+URZ+-0x8], R16 ;  /* 0xfffff810110085a7 */ /* 0x000e64000800007f */
[----:B-1----:R-:W-:Y:S05]  /*67c0*/  @!P0 BRA `(.L_x_19) ;  /* 0xfffffffc00ec8947 */ /* 0x002fea000383ffff */
[----:B------:R-:W-:Y:S05]  /*67d0*/  BRA `(.L_x_130) ;  /* 0xffffffac00c47947 */ /* 0x000fea000383ffff */
.L_x_24:
[----:B-1----:R-:W-:-:S04]  /*67e0*/  IMAD.U32 R17, RZ, RZ, UR6 ;  /* 0x00000006ff117e24 */ /* 0x002fc8000f8e00ff */
[----:B------:R1:W4:Y:S03]  /*67f0*/  SYNCS.PHASECHK.TRANS64.TRYWAIT P0, [R17+URZ], R16 ;  /* 0x00000010110075a7 */ /* 0x000326000800017f */
[----:B----4-:R-:W-:Y:S05]  /*6800*/  @!P0 NANOSLEEP.SYNCS 0x989680 ;  /* 0x009896800000895d */ /* 0x010fea0003900000 */
[----:B------:R-:W4:Y:S02]  /*6810*/  @!P0 SYNCS.PHASECHK.TRANS64 P0, [R17+URZ], R16 ;  /* 0x00000010110085a7 */ /* 0x000f24000800007f */
[----:B----4-:R-:W-:Y:S05]  /*6820*/  @!P0 BRA `(.L_x_24) ;  /* 0xfffffffc00ec8947 */ /* 0x010fea000383ffff */
[----:B------:R-:W-:Y:S05]  /*6830*/  BRA `(.L_x_23) ;  /* 0xffffffb0006c7947 */ /* 0x000fea000383ffff */
.L_x_30:
[----:B-1----:R-:W-:-:S04]  /*6840*/  IMAD.U32 R19, RZ, RZ, UR9 ;  /* 0x00000009ff137e24 */ /* 0x002fc8000f8e00ff */
[----:B------:R1:W4:Y:S03]  /*6850*/  SYNCS.PHASECHK.TRANS64.TRYWAIT P0, [R19+URZ], R18 ;  /* 0x00000012130075a7 */ /* 0x000326000800017f */
[----:B----4-:R-:W-:Y:S05]  /*6860*/  @!P0 NANOSLEEP.SYNCS 0x989680 ;  /* 0x009896800000895d */ /* 0x010fea0003900000 */
[----:B------:R-:W4:Y:S02]  /*6870*/  @!P0 SYNCS.PHASECHK.TRANS64 P0, [R19+URZ], R18 ;  /* 0x00000012130085a7 */ /* 0x000f24000800007f */
[----:B----4-:R-:W-:Y:S05]  /*6880*/  @!P0 BRA `(.L_x_30) ;  /* 0xfffffffc00ec8947 */ /* 0x010fea000383ffff */
[----:B------:R-:W-:Y:S05]  /*6890*/  BRA `(.L_x_29) ;  /* 0xffffffb400c07947 */ /* 0x000fea000383ffff */
.L_x_38:
[----:B0-----:R-:W-:-:S04]  /*68a0*/  IMAD.U32 R17, RZ, RZ, UR15 ;  /* 0x0000000fff117e24 */ /* 0x001fc8000f8e00ff */
[----:B------:R0:W1:Y:S03]  /*68b0*/  SYNCS.PHASECHK.TRANS64.TRYWAIT P0, [R17+URZ+0x8], R16 ;  /* 0x00000810110075a7 */ /* 0x000066000800017f */
[----:B-1----:R-:W-:Y:S05]  /*68c0*/  @!P0 NANOSLEEP.SYNCS 0x989680 ;  /* 0x009896800000895d */ /* 0x002fea0003900000 */
[----:B------:R-:W1:Y:S02]  /*68d0*/  @!P0 SYNCS.PHASECHK.TRANS64 P0, [R17+URZ+0x8], R16 ;  /* 0x00000810110085a7 */ /* 0x000e64000800007f */
[----:B-1----:R-:W-:Y:S05]  /*68e0*/  @!P0 BRA `(.L_x_38) ;  /* 0xfffffffc00ec8947 */ /* 0x002fea000383ffff */
[----:B------:R-:W-:Y:S05]  /*68f0*/  BRA `(.L_x_131) ;  /* 0xffffffc0000c7947 */ /* 0x000fea000383ffff */
.L_x_111:
[----:B------:R-:W-:Y:S01]  /*6900*/  BSSY B1, `(.L_x_132) ;  /* 0x0000006000017945 */ /* 0x000fe20003800000 */
[----:B------:R-:W-:-:S07]  /*6910*/  IMAD.MOV.U32 R10, RZ, RZ, -0x1 ;  /* 0xffffffffff0a7424 */ /* 0x000fce00078e00ff */
[----:B------:R-:W-:Y:S05]  /*6920*/  WARPSYNC.COLLECTIVE R10, `(.L_x_133) ;  /* 0x000000000a0c7348 */ /* 0x000fea0003c00000 */
[----:B------:R-:W-:Y:S02]  /*6930*/  ELECT P1, UR62, PT ;  /* 0x00000000003e782f */ /* 0x000fe40003820000 */
[----:B------:R-:W-:Y:S01]  /*6940*/  MOV R10, UR62 ;  /* 0x0000003e000a7c02 */ /* 0x000fe20008000f00 */
[----:B------:R-:W-:Y:S10]  /*6950*/  ENDCOLLECTIVE ;  /* 0x000000000000791b */ /* 0x000ff40003800000 */
.L_x_133:
[----:B------:R-:W-:Y:S05]  /*6960*/  BSYNC B1 ;  /* 0x0000000000017941 */ /* 0x000fea0003800000 */
.L_x_132:
[----:B------:R-:W-:Y:S05]  /*6970*/  BRA `(.L_x_134) ;  /* 0xfffffff0001c7947 */ /* 0x000fea000383ffff */
.L_x_114:
[----:B-1----:R1:W2:Y:S02]  /*6980*/  SYNCS.PHASECHK.TRANS64.TRYWAIT P1, [R19+URZ+0x18], R10 ;  /* 0x0000180a130075a7 */ /* 0x0022a4000802017f */
[----:B--2---:R-:W-:Y:S05]  /*6990*/  @!P1 NANOSLEEP.SYNCS 0x989680 ;  /* 0x009896800000995d */ /* 0x004fea0003900000 */
[----:B------:R-:W2:Y:S02]  /*69a0*/  @!P1 SYNCS.PHASECHK.TRANS64 P1, [R19+URZ+0x18], R10 ;  /* 0x0000180a130095a7 */ /* 0x000ea4000802007f */
[----:B--2---:R-:W-:Y:S05]  /*69b0*/  @!P1 BRA `(.L_x_114) ;  /* 0xfffffffc00f09947 */ /* 0x004fea000383ffff */
[----:B------:R-:W-:Y:S05]  /*69c0*/  BRA `(.L_x_135) ;  /* 0xfffffff000547947 */ /* 0x000fea000383ffff */
.L_x_123:
[----:B------:R-:W-:Y:S01]  /*69d0*/  BSSY B0, `(.L_x_136) ;  /* 0x0000006000007945 */ /* 0x000fe20003800000 */
[----:B------:R-:W-:-:S07]  /*69e0*/  IMAD.MOV.U32 R10, RZ, RZ, -0x1 ;  /* 0xffffffffff0a7424 */ /* 0x000fce00078e00ff */
[----:B------:R-:W-:Y:S05]  /*69f0*/  WARPSYNC.COLLECTIVE R10, `(.L_x_137) ;  /* 0x000000000a0c7348 */ /* 0x000fea0003c00000 */
[----:B------:R-:W-:Y:S02]  /*6a00*/  ELECT P1, UR62, PT ;  /* 0x00000000003e782f */ /* 0x000fe40003820000 */
[----:B------:R-:W-:Y:S01]  /*6a10*/  MOV R10, UR62 ;  /* 0x0000003e000a7c02 */ /* 0x000fe20008000f00 */
[----:B------:R-:W-:Y:S10]  /*6a20*/  ENDCOLLECTIVE ;  /* 0x000000000000791b */ /* 0x000ff40003800000 */
.L_x_137:
[----:B------:R-:W-:Y:S05]  /*6a30*/  BSYNC B0 ;  /* 0x0000000000007941 */ /* 0x000fea0003800000 */
.L_x_136:
[----:B------:R-:W-:Y:S01]  /*6a40*/  PLOP3.LUT P0, PT, P1, PT, PT, 0x80, 0x0 ;  /* 0x000000000000781c */ /* 0x000fe20000f0f070 */
[----:B------:R-:W-:-:S12]  /*6a50*/  BRA `(.L_x_138) ;  /* 0xfffffff800b87947 */ /* 0x000fd8000383ffff */
.L_x_127:
[----:B0-----:R0:W1:Y:S02]  /*6a60*/  SYNCS.PHASECHK.TRANS64.TRYWAIT P0, [R7+URZ], R2 ;  /* 0x00000002070075a7 */ /* 0x001064000800017f */
[----:B-1----:R-:W-:Y:S05]  /*6a70*/  @!P0 NANOSLEEP.SYNCS 0x989680 ;  /* 0x009896800000895d */ /* 0x002fea0003900000 */
[----:B------:R-:W1:Y:S02]  /*6a80*/  @!P0 SYNCS.PHASECHK.TRANS64 P0, [R7+URZ], R2 ;  /* 0x00000002070085a7 */ /* 0x000e64000800007f */
[----:B-1----:R-:W-:Y:S05]  /*6a90*/  @!P0 BRA `(.L_x_127) ;  /* 0xfffffffc00f08947 */ /* 0x002fea000383ffff */
[----:B------:R-:W-:Y:S05]  /*6aa0*/  BRA `(.L_x_139) ;  /* 0xfffffff800f87947 */ /* 0x000fea000383ffff */
.L_x_128:
[----:B0-----:R0:W1:Y:S02]  /*6ab0*/  SYNCS.PHASECHK.TRANS64.TRYWAIT P0, [R6+URZ], R5 ;  /* 0x00000005060075a7 */ /* 0x001064000800017f */
[----:B-1----:R-:W-:Y:S05]  /*6ac0*/  @!P0 NANOSLEEP.SYNCS 0x989680 ;  /* 0x009896800000895d */ /* 0x002fea0003900000 */
[----:B------:R-:W1:Y:S02]  /*6ad0*/  @!P0 SYNCS.PHASECHK.TRANS64 P0, [R6+URZ], R5 ;  /* 0x00000005060085a7 */ /* 0x000e64000800007f */
[----:B-1----:R-:W-:Y:S05]  /*6ae0*/  @!P0 BRA `(.L_x_128) ;  /* 0xfffffffc00f08947 */ /* 0x002fea000383ffff */
[----:B------:R-:W-:Y:S05]  /*6af0*/  BRA `(.L_x_140) ;  /* 0xfffffffc00007947 */ /* 0x000fea000383ffff */
.L_x_141:
[----:B------:R-:W-:-:S00]  /*6b00*/  BRA `(.L_x_141) ;  /* 0xfffffffc00fc7947 */ /* 0x000fc0000383ffff */
[----:B------:R-:W-:-:S00]  /*6b10*/  NOP ;  /* 0x0000000000007918 */ /* 0x000fc00000000000 */
        /* <DEDUP_REMOVED lines=14> */
.L_x_142:


//--------------------- .nv.shared._ZN7cutlass13device_kernelINS_4gemm6kernel13GemmUniversalIN4cute5tupleIJiiiiEEENS1_10collective13CollectiveMmaINS1_37MainloopSm90TmaGmmaWarpSpecializedFP8ILi3ENS5_IJNS4_1CILi2EEESB_NSA_ILi1EEEEEENS1_32KernelTmaWarpSpecializedPingpongEEENS5_IJNSA_ILi64EEESG_SG_EEENS_12float_e5m2_tENS5_IJlSC_lEEESI_SJ_NS4_8TiledMMAINS4_8MMA_AtomIJNS4_4SM904GMMA30MMA_64x64x32_F32E5M2E5M2_SS_TNILNSN_7ScaleInE1ELSP_1EEEEEENS4_6LayoutINS5_IJSC_SC_SC_EEENS5_IJNSA_ILi0EEESU_SU_EEEEENS5_IJNS4_10UnderscoreESX_SX_EEEEENS4_23SM90_TMA_LOAD_MULTICASTENS4_14ComposedLayoutINS4_7SwizzleILi2ELi4ELi3EEENS4_18smem_ptr_flag_bitsILi8EEENSS_INS5_IJNSA_ILi8EEESG_EEENS5_IJSG_SC_EEEEEEEvNS4_8identityES10_S1A_vS1B_EENS_8epilogue10collective6detail29Sm90TmaWarpSpecializedAdapterINS1E_15DefaultEpilogueISI_SJ_SJ_NS1D_6thread17LinearCombinationISI_Li1EffLNS1I_9ScaleType4KindE0ELNS_15FloatRoundStyleE2ESI_EENS1_15EpilogueDefaultEEEEEvvEEEEvNT_6ParamsE --------------------------
	.section	.nv.shared._ZN7cutlass13device_kernelINS_4gemm6kernel13GemmUniversalIN4cute5tupleIJiiiiEEENS1_10collective13CollectiveMmaINS1_37MainloopSm90TmaGmmaWarpSpecializedFP8ILi3ENS5_IJNS4_1CILi2EEESB_NSA_ILi1EEEEEENS1_32KernelTmaWarpSpecializedPingpongEEENS5_IJNSA_ILi64EEESG_SG_EEENS_12float_e5m2_tENS5_IJlSC_lEEESI_SJ_NS4_8TiledMMAINS4_8MMA_AtomIJNS4_4SM904GMMA30MMA_64x64x32_F32E5M2E5M2_SS_TNILNSN_7ScaleInE1ELSP_1EEEEEENS4_6LayoutINS5_IJSC_SC_SC_EEENS5_IJNSA_ILi0EEESU_SU_EEEEENS5_IJNS4_10UnderscoreESX_SX_EEEEENS4_23SM90_TMA_LOAD_MULTICASTENS4_14ComposedLayoutINS4_7SwizzleILi2ELi4ELi3EEENS4_18smem_ptr_flag_bitsILi8EEENSS_INS5_IJNSA_ILi8EEESG_EEENS5_IJSG_SC_EEEEEEEvNS4_8identityES10_S1A_vS1B_EENS_8epilogue10collective6detail29Sm90TmaWarpSpecializedAdapterINS1E_15DefaultEpilogueISI_SJ_SJ_NS1D_6thread17LinearCombinationISI_Li1EffLNS1I_9ScaleType4KindE0ELNS_15FloatRoundStyleE2ESI_EENS1_15EpilogueDefaultEEEEEvvEEEEvNT_6ParamsE,"aw",@nobits
	.sectionflags	@""
	.align	16
	.zero		1024


//--------------------- .nv.shared.reserved.0     --------------------------
	.section	.nv.shared.reserved.0,"aw",@nobits
	.weak		__nv_reservedSMEM_offset_0_alias
	.size		__nv_reservedSMEM_offset_0_alias, 0, 0
	.other		__nv_reservedSMEM_offset_0_alias,@"STO_CUDA_RESERVED_SHARED STV_DEFAULT"
__nv_reservedSMEM_offset_0_alias:
	.zero		0


//--------------------- .nv.global                --------------------------
	.section	.nv.global,"aw",@nobits
.nv.global:
	.type		_ZN39_INTERNAL_10580cdf_4_k_cu_94a13a24_50374cute1_E,@object
	.size		_ZN39_INTERNAL_10580cdf_4_k_cu_94a13a24_50374cute1_E,(_ZN39_INTERNAL_10580cdf_4_k_cu_94a13a24_50374cuda3std3__45__cpo6cbeginE - _ZN39_INTERNAL_10580cdf_4_k_cu_94a13a24_50374cute1_E)
_ZN39_INTERNAL_10580cdf_4_k_cu_94a13a24_50374cute1_E:
	.zero		1
	.type		_ZN39_INTERNAL_10580cdf_4_k_cu_94a13a24_50374cuda3std3__45__cpo6cbeginE,@object
	.size		_ZN39_INTERNAL_10580cdf_4_k_cu_94a13a24_50374cuda3std3__45__cpo6cbeginE,(_ZN39_INTERNAL_10580cdf_4_k_cu_94a13a24_50374cuda3std3__48in_placeE - _ZN39_INTERNAL_10580cdf_4_k_cu_94a13a24_50374cuda3std3__45__cpo6cbeginE)
_ZN39_INTERNAL_10580cdf_4_k_cu_94a13a24_50374cuda3std3__45__cpo6cbeginE:
	.zero		1
	.type		_ZN39_INTERNAL_10580cdf_4_k_cu_94a13a24_50374cuda3std3__48in_placeE,@object
	.size		_ZN39_INTERNAL_10580cdf_4_k_cu_94a13a24_50374cuda3std3__48in_placeE,(_ZN39_INTERNAL_10580cdf_4_k_cu_94a13a24_50374cuda3std6ranges3__45__cpo9iter_moveE - _ZN39_INTERNAL_10580cdf_4_k_cu_94a13a24_50374cuda3std3__48in_placeE)
_ZN39_INTERNAL_10580cdf_4_k_cu_94a13a24_50374cuda3std3__48in_placeE:
	.zero		1
	.type		_ZN39_INTERNAL_10580cdf_4_k_cu_94a13a24_50374cuda3std6ranges3__45__cpo9iter_moveE,@object
	.size		_ZN39_INTERNAL_10580cdf_4_k_cu_94a13a24_50374cuda3std6ranges3__45__cpo9iter_moveE,(_ZN39_INTERNAL_10580cdf_4_k_cu_94a13a24_50374cuda3std3__45__cpo5beginE - _ZN39_INTERNAL_10580cdf_4_k_cu_94a13a24_50374cuda3std6ranges3__45__cpo9iter_moveE)
_ZN39_INTERNAL_10580cdf_4_k_cu_94a13a24_50374cuda3std6ranges3__45__cpo9iter_moveE:
	.zero		1
	.type		_ZN39_INTERNAL_10580cdf_4_k_cu_94a13a24_50374cuda3std3__45__cpo5beginE,@object
	.size		_ZN39_INTERNAL_10580cdf_4_k_cu_94a13a24_50374cuda3std3__45__cpo5beginE,(_ZN39_INTERNAL_10580cdf_4_k_cu_94a13a24_50374cuda3std3__441_GLOBAL__N__10580cdf_4_k_cu_94a13a24_50376ignoreE - _ZN39_INTERNAL_10580cdf_4_k_cu_94a13a24_50374cuda3std3__45__cpo5beginE)
_ZN39_INTERNAL_10580cdf_4_k_cu_94a13a24_50374cuda3std3__45__cpo5beginE:
	.zero		1
	.type		_ZN39_INTERNAL_10580cdf_4_k_cu_94a13a24_50374cuda3std3__441_GLOBAL__N__10580cdf_4_k_cu_94a13a24_50376ignoreE,@object
	.size		_ZN39_INTERNAL_10580cdf_4_k_cu_94a13a24_50374cuda3std3__441_GLOBAL__N__10580cdf_4_k_cu_94a13a24_50376ignoreE,(_ZN39_INTERNAL_10580cdf_4_k_cu_94a13a24_50374cute7productE - _ZN39_INTERNAL_10580cdf_4_k_cu_94a13a24_50374cuda3std3__441_GLOBAL__N__10580cdf_4_k_cu_94a13a24_50376ignoreE)
_ZN39_INTERNAL_10580cdf_4_k_cu_94a13a24_50374cuda3std3__441_GLOBAL__N__10580cdf_4_k_cu_94a13a24_50376ignoreE:
	.zero		1
	.type		_ZN39_INTERNAL_10580cdf_4_k_cu_94a13a24_50374cute7productE,@object
	.size		_ZN39_INTERNAL_10580cdf_4_k_cu_94a13a24_50374cute7productE,(_ZN39_INTERNAL_10580cdf_4_k_cu_94a13a24_50374cuda3std3__45__cpo3endE - _ZN39_INTERNAL_10580cdf_4_k_cu_94a13a24_50374cute7productE)
_ZN39_INTERNAL_10580cdf_4_k_cu_94a13a24_50374cute7productE:
	.zero		1
	.type		_ZN39_INTERNAL_10580cdf_4_k_cu_94a13a24_50374cuda3std3__45__cpo3endE,@object
	.size		_ZN39_INTERNAL_10580cdf_4_k_cu_94a13a24_50374cuda3std3__45__cpo3endE,(_ZN39_INTERNAL_10580cdf_4_k_cu_94a13a24_50374cuda3std3__419piecewise_constructE - _ZN39_INTERNAL_10580cdf_4_k_cu_94a13a24_50374cuda3std3__45__cpo3endE)
_ZN39_INTERNAL_10580cdf_4_k_cu_94a13a24_50374cuda3std3__45__cpo3endE:
	.zero		1
	.type		_ZN39_INTERNAL_10580cdf_4_k_cu_94a13a24_50374cuda3std3__419piecewise_constructE,@object
	.size		_ZN39_INTERNAL_10580cdf_4_k_cu_94a13a24_50374cuda3std3__419piecewise_constructE,(_ZN39_INTERNAL_10580cdf_4_k_cu_94a13a24_50374cuda3std3__45__cpo4cendE - _ZN39_INTERNAL_10580cdf_4_k_cu_94a13a24_50374cuda3std3__419piecewise_constructE)
_ZN39_INTERNAL_10580cdf_4_k_cu_94a13a24_50374cuda3std3__419piecewise_constructE:
	.zero		1
	.type		_ZN39_INTERNAL_10580cdf_4_k_cu_94a13a24_50374cuda3std3__45__cpo4cendE,@object
	.size		_ZN39_INTERNAL_10580cdf_4_k_cu_94a13a24_50374cuda3std3__45__cpo4cendE,(_ZN39_INTERNAL_10580cdf_4_k_cu_94a13a24_50374cuda3std6ranges3__45__cpo4swapE - _ZN39_INTERNAL_10580cdf_4_k_cu_94a13a24_50374cuda3std3__45__cpo4cendE)
_ZN39_INTERNAL_10580cdf_4_k_cu_94a13a24_50374cuda3std3__45__cpo4cendE:
	.zero		1
	.type		_ZN39_INTERNAL_10580cdf_4_k_cu_94a13a24_50374cuda3std6ranges3__45__cpo4swapE,@object
	.size		_ZN39_INTERNAL_10580cdf_4_k_cu_94a13a24_50374cuda3std6ranges3__45__cpo4swapE,(.L_7 - _ZN39_INTERNAL_10580cdf_4_k_cu_94a13a24_50374cuda3std6ranges3__45__cpo4swapE)
_ZN39_INTERNAL_10580cdf_4_k_cu_94a13a24_50374cuda3std6ranges3__45__cpo4swapE:
	.zero		1
.L_7:


//--------------------- .nv.constant0._ZN7cutlass13device_kernelINS_4gemm6kernel13GemmUniversalIN4cute5tupleIJiiiiEEENS1_10collective13CollectiveMmaINS1_37MainloopSm90TmaGmmaWarpSpecializedFP8ILi3ENS5_IJNS4_1CILi2EEESB_NSA_ILi1EEEEEENS1_32KernelTmaWarpSpecializedPingpongEEENS5_IJNSA_ILi64EEESG_SG_EEENS_12float_e5m2_tENS5_IJlSC_lEEESI_SJ_NS4_8TiledMMAINS4_8MMA_AtomIJNS4_4SM904GMMA30MMA_64x64x32_F32E5M2E5M2_SS_TNILNSN_7ScaleInE1ELSP_1EEEEEENS4_6LayoutINS5_IJSC_SC_SC_EEENS5_IJNSA_ILi0EEESU_SU_EEEEENS5_IJNS4_10UnderscoreESX_SX_EEEEENS4_23SM90_TMA_LOAD_MULTICASTENS4_14ComposedLayoutINS4_7SwizzleILi2ELi4ELi3EEENS4_18smem_ptr_flag_bitsILi8EEENSS_INS5_IJNSA_ILi8EEESG_EEENS5_IJSG_SC_EEEEEEEvNS4_8identityES10_S1A_vS1B_EENS_8epilogue10collective6detail29Sm90TmaWarpSpecializedAdapterINS1E_15DefaultEpilogueISI_SJ_SJ_NS1D_6thread17LinearCombinationISI_Li1EffLNS1I_9ScaleType4KindE0ELNS_15FloatRoundStyleE2ESI_EENS1_15EpilogueDefaultEEEEEvvEEEEvNT_6ParamsE --------------------------
	.section	.nv.constant0._ZN7cutlass13device_kernelINS_4gemm6kernel13GemmUniversalIN4cute5tupleIJiiiiEEENS1_10collective13CollectiveMmaINS1_37MainloopSm90TmaGmmaWarpSpecializedFP8ILi3ENS5_IJNS4_1CILi2EEESB_NSA_ILi1EEEEEENS1_32KernelTmaWarpSpecializedPingpongEEENS5_IJNSA_ILi64EEESG_SG_EEENS_12float_e5m2_tENS5_IJlSC_lEEESI_SJ_NS4_8TiledMMAINS4_8MMA_AtomIJNS4_4SM904GMMA30MMA_64x64x32_F32E5M2E5M2_SS_TNILNSN_7ScaleInE1ELSP_1EEEEEENS4_6LayoutINS5_IJSC_SC_SC_EEENS5_IJNSA_ILi0EEESU_SU_EEEEENS5_IJNS4_10UnderscoreESX_SX_EEEEENS4_23SM90_TMA_LOAD_MULTICASTENS4_14ComposedLayoutINS4_7SwizzleILi2ELi4ELi3EEENS4_18smem_ptr_flag_bitsILi8EEENSS_INS5_IJNSA_ILi8EEESG_EEENS5_IJSG_SC_EEEEEEEvNS4_8identityES10_S1A_vS1B_EENS_8epilogue10collective6detail29Sm90TmaWarpSpecializedAdapterINS1E_15DefaultEpilogueISI_SJ_SJ_NS1D_6thread17LinearCombinationISI_Li1EffLNS1I_9ScaleType4KindE0ELNS_15FloatRoundStyleE2ESI_EENS1_15EpilogueDefaultEEEEEvvEEEEvNT_6ParamsE,"a",@progbits
	.sectionflags	@""
	.align	4
.nv.constant0._ZN7cutlass13device_kernelINS_4gemm6kernel13GemmUniversalIN4cute5tupleIJiiiiEEENS1_10collective13CollectiveMmaINS1_37MainloopSm90TmaGmmaWarpSpecializedFP8ILi3ENS5_IJNS4_1CILi2EEESB_NSA_ILi1EEEEEENS1_32KernelTmaWarpSpecializedPingpongEEENS5_IJNSA_ILi64EEESG_SG_EEENS_12float_e5m2_tENS5_IJlSC_lEEESI_SJ_NS4_8TiledMMAINS4_8MMA_AtomIJNS4_4SM904GMMA30MMA_64x64x32_F32E5M2E5M2_SS_TNILNSN_7ScaleInE1ELSP_1EEEEEENS4_6LayoutINS5_IJSC_SC_SC_EEENS5_IJNSA_ILi0EEESU_SU_EEEEENS5_IJNS4_10UnderscoreESX_SX_EEEEENS4_23SM90_TMA_LOAD_MULTICASTENS4_14ComposedLayoutINS4_7SwizzleILi2ELi4ELi3EEENS4_18smem_ptr_flag_bitsILi8EEENSS_INS5_IJNSA_ILi8EEESG_EEENS5_IJSG_SC_EEEEEEEvNS4_8identityES10_S1A_vS1B_EENS_8epilogue10collective6detail29Sm90TmaWarpSpecializedAdapterINS1E_15DefaultEpilogueISI_SJ_SJ_NS1D_6thread17LinearCombinationISI_Li1EffLNS1I_9ScaleType4KindE0ELNS_15FloatRoundStyleE2ESI_EENS1_15EpilogueDefaultEEEEEvvEEEEvNT_6ParamsE:
	.zero		1664


//--------------------- SYMBOLS --------------------------

	.type		.nv.reservedSmem.offset0,@object
	.size		.nv.reservedSmem.offset0,0x4
